	.headerflags	@"EF_CUDA_TEXMODE_UNIFIED EF_CUDA_64BIT_ADDRESS EF_CUDA_ACCELERATORS EF_CUDA_SM90 EF_CUDA_VIRTUAL_SM(EF_CUDA_SM90)"
	.elftype	@"ET_EXEC"


//--------------------- .nv.info                  --------------------------
	.section	.nv.info,"",@"SHT_CUDA_INFO"
	.align	4


	//----- nvinfo : EIATTR_REGCOUNT
	.align		4
        /*0000*/ 	.byte	0x04, 0x2f
        /*0002*/ 	.short	(.L_3 - .L_2)
	.align		4
.L_2:
        /*0004*/ 	.word	index@(triton_poi_fused__native_batch_norm_legit_no_training_relu_3)
        /*0008*/ 	.word	0x00000028


	//----- nvinfo : EIATTR_MIN_STACK_SIZE
	.align		4
.L_3:
        /*000c*/ 	.byte	0x04, 0x12
        /*000e*/ 	.short	(.L_5 - .L_4)
	.align		4
.L_4:
        /*0010*/ 	.word	index@(triton_poi_fused__native_batch_norm_legit_no_training_relu_3)
        /*0014*/ 	.word	0x00000000


	//----- nvinfo : EIATTR_FRAME_SIZE
	.align		4
.L_5:
        /*0018*/ 	.byte	0x04, 0x11
        /*001a*/ 	.short	(.L_7 - .L_6)
	.align		4
.L_6:
        /*001c*/ 	.word	index@(triton_poi_fused__native_batch_norm_legit_no_training_relu_3)
        /*0020*/ 	.word	0x00000000


	//----- nvinfo : EIATTR_MIN_STACK_SIZE
	.align		4
.L_7:
        /*0024*/ 	.byte	0x04, 0x12
        /*0026*/ 	.short	(.L_9 - .L_8)
	.align		4
.L_8:
        /*0028*/ 	.word	index@(triton_poi_fused__native_batch_norm_legit_no_training_relu_3)
        /*002c*/ 	.word	0x00000000
.L_9:


//--------------------- .nv.info.triton_poi_fused__native_batch_norm_legit_no_training_relu_3 --------------------------
	.section	.nv.info.triton_poi_fused__native_batch_norm_legit_no_training_relu_3,"",@"SHT_CUDA_INFO"
	.sectionflags	@""
	.align	4


	//----- nvinfo : EIATTR_CUDA_API_VERSION
	.align		4
        /*0000*/ 	.byte	0x04, 0x37
        /*0002*/ 	.short	(.L_11 - .L_10)
.L_10:
        /*0004*/ 	.word	0x0000007c


	//----- nvinfo : EIATTR_KPARAM_INFO
	.align		4
.L_11:
        /*0008*/ 	.byte	0x04, 0x17
        /*000a*/ 	.short	(.L_13 - .L_12)
.L_12:
        /*000c*/ 	.word	0x00000000
        /*0010*/ 	.short	0x0007
        /*0012*/ 	.short	0x0034
        /*0014*/ 	.byte	0x00, 0xf0, 0x11, 0x00


	//----- nvinfo : EIATTR_KPARAM_INFO
	.align		4
.L_13:
        /*0018*/ 	.byte	0x04, 0x17
        /*001a*/ 	.short	(.L_15 - .L_14)
.L_14:
        /*001c*/ 	.word	0x00000000
        /*0020*/ 	.short	0x0006
        /*0022*/ 	.short	0x0030
        /*0024*/ 	.byte	0x00, 0xf0, 0x11, 0x00


	//----- nvinfo : EIATTR_KPARAM_INFO
	.align		4
.L_15:
        /*0028*/ 	.byte	0x04, 0x17
        /*002a*/ 	.short	(.L_17 - .L_16)
.L_16:
        /*002c*/ 	.word	0x00000000
        /*0030*/ 	.short	0x0005
        /*0032*/ 	.short	0x0028
        /*0034*/ 	.byte	0x00, 0xf4, 0x21, 0x00


	//----- nvinfo : EIATTR_KPARAM_INFO
	.align		4
.L_17:
        /*0038*/ 	.byte	0x04, 0x17
        /*003a*/ 	.short	(.L_19 - .L_18)
.L_18:
        /*003c*/ 	.word	0x00000000
        /*0040*/ 	.short	0x0004
        /*0042*/ 	.short	0x0020
        /*0044*/ 	.byte	0x00, 0xf4, 0x21, 0x00


	//----- nvinfo : EIATTR_KPARAM_INFO
	.align		4
.L_19:
        /*0048*/ 	.byte	0x04, 0x17
        /*004a*/ 	.short	(.L_21 - .L_20)
.L_20:
        /*004c*/ 	.word	0x00000000
        /*0050*/ 	.short	0x0003
        /*0052*/ 	.short	0x0018
        /*0054*/ 	.byte	0x00, 0xf4, 0x21, 0x00


	//----- nvinfo : EIATTR_KPARAM_INFO
	.align		4
.L_21:
        /*0058*/ 	.byte	0x04, 0x17
        /*005a*/ 	.short	(.L_23 - .L_22)
.L_22:
        /*005c*/ 	.word	0x00000000
        /*0060*/ 	.short	0x0002
        /*0062*/ 	.short	0x0010
        /*0064*/ 	.byte	0x00, 0xf4, 0x21, 0x00


	//----- nvinfo : EIATTR_KPARAM_INFO
	.align		4
.L_23:
        /*0068*/ 	.byte	0x04, 0x17
        /*006a*/ 	.short	(.L_25 - .L_24)
.L_24:
        /*006c*/ 	.word	0x00000000
        /*0070*/ 	.short	0x0001
        /*0072*/ 	.short	0x0008
        /*0074*/ 	.byte	0x00, 0xf4, 0x21, 0x00


	//----- nvinfo : EIATTR_KPARAM_INFO
	.align		4
.L_25:
        /*0078*/ 	.byte	0x04, 0x17
        /*007a*/ 	.short	(.L_27 - .L_26)
.L_26:
        /*007c*/ 	.word	0x00000000
        /*0080*/ 	.short	0x0000
        /*0082*/ 	.short	0x0000
        /*0084*/ 	.byte	0x00, 0xf4, 0x21, 0x00


	//----- nvinfo : EIATTR_SPARSE_MMA_MASK
	.align		4
.L_27:
        /*0088*/ 	.byte	0x03, 0x50
        /*008a*/ 	.short	0x0000


	//----- nvinfo : EIATTR_MAXREG_COUNT
	.align		4
        /*008c*/ 	.byte	0x03, 0x1b
        /*008e*/ 	.short	0x00ff


	//----- nvinfo : EIATTR_EXIT_INSTR_OFFSETS
	.align		4
        /*0090*/ 	.byte	0x04, 0x1c
        /*0092*/ 	.short	(.L_29 - .L_28)


	//   ....[0]....
.L_28:
        /*0094*/ 	.word	0x00001de0


	//   ....[1]....
        /*0098*/ 	.word	0x00001e80


	//----- nvinfo : EIATTR_REQNTID
	.align		4
.L_29:
        /*009c*/ 	.byte	0x04, 0x10
        /*009e*/ 	.short	(.L_31 - .L_30)
.L_30:
        /*00a0*/ 	.word	0x00000100
        /*00a4*/ 	.word	0x00000001
        /*00a8*/ 	.word	0x00000001


	//----- nvinfo : EIATTR_CBANK_PARAM_SIZE
	.align		4
.L_31:
        /*00ac*/ 	.byte	0x03, 0x19
        /*00ae*/ 	.short	0x0038


	//----- nvinfo : EIATTR_PARAM_CBANK
	.align		4
        /*00b0*/ 	.byte	0x04, 0x0a
        /*00b2*/ 	.short	(.L_33 - .L_32)
	.align		4
.L_32:
        /*00b4*/ 	.word	index@(.nv.constant0.triton_poi_fused__native_batch_norm_legit_no_training_relu_3)
        /*00b8*/ 	.short	0x0210
        /*00ba*/ 	.short	0x0038


	//----- nvinfo : EIATTR_SW_WAR
	.align		4
.L_33:
        /*00bc*/ 	.byte	0x04, 0x36
        /*00be*/ 	.short	(.L_35 - .L_34)
.L_34:
        /*00c0*/ 	.word	0x00000008
.L_35:


//--------------------- .nv.callgraph             --------------------------
	.section	.nv.callgraph,"",@"SHT_CUDA_CALLGRAPH"
	.align	4
	.sectionentsize	8
	.align		4
        /*0000*/ 	.word	0x00000000
	.align		4
        /*0004*/ 	.word	0xffffffff
	.align		4
        /*0008*/ 	.word	0x00000000
	.align		4
        /*000c*/ 	.word	0xfffffffe
	.align		4
        /*0010*/ 	.word	0x00000000
	.align		4
        /*0014*/ 	.word	0xfffffffd
	.align		4
        /*0018*/ 	.word	0x00000000
	.align		4
        /*001c*/ 	.word	0xfffffffc


//--------------------- .nv.constant4             --------------------------
	.section	.nv.constant4,"a",@progbits
	.align	8
	.align		8
.nv.constant4:
        /*0000*/ 	.dword	_$_str
	.align		8
        /*0008*/ 	.dword	_$_str_$_2


//--------------------- .text.triton_poi_fused__native_batch_norm_legit_no_training_relu_3 --------------------------
	.section	.text.triton_poi_fused__native_batch_norm_legit_no_training_relu_3,"ax",@progbits
	.sectionflags	@"SHF_BARRIERS=1"
	.align	128
        .global         triton_poi_fused__native_batch_norm_legit_no_training_relu_3
        .type           triton_poi_fused__native_batch_norm_legit_no_training_relu_3,@function
        .size           triton_poi_fused__native_batch_norm_legit_no_training_relu_3,(.L_x_1 - triton_poi_fused__native_batch_norm_legit_no_training_relu_3)
        .other          triton_poi_fused__native_batch_norm_legit_no_training_relu_3,@"STO_CUDA_ENTRY STV_DEFAULT"
triton_poi_fused__native_batch_norm_legit_no_training_relu_3:
.text.triton_poi_fused__native_batch_norm_legit_no_training_relu_3:
[----:B------:R-:W0:Y:S01]  /*0000*/  LDC R1, c[0x0][0x28] ;  /* 0x00000a00ff017b82 */ /* 0x000e220000000800 */
[----:B------:R-:W1:Y:S01]  /*0010*/  S2R R28, SR_CTAID.Y ;  /* 0x00000000001c7919 */ /* 0x000e620000002600 */
[----:B------:R-:W-:Y:S01]  /*0020*/  ULDC.64 UR6, c[0x0][0x208] ;  /* 0x0000820000067ab9 */ /* 0x000fe20000000a00 */
[----:B------:R-:W-:Y:S02]  /*0030*/  CS2R R8, SRZ ;  /* 0x0000000000087805 */ /* 0x000fe4000001ff00 */
[----:B------:R-:W-:Y:S01]  /*0040*/  CS2R R10, SRZ ;  /* 0x00000000000a7805 */ /* 0x000fe2000001ff00 */
[----:B------:R-:W2:Y:S01]  /*0050*/  S2R R24, SR_TID.X ;  /* 0x0000000000187919 */ /* 0x000ea20000002100 */
[----:B------:R-:W-:Y:S02]  /*0060*/  CS2R R20, SRZ ;  /* 0x0000000000147805 */ /* 0x000fe4000001ff00 */
[----:B------:R-:W-:Y:S01]  /*0070*/  CS2R R22, SRZ ;  /* 0x0000000000167805 */ /* 0x000fe2000001ff00 */
[----:B------:R-:W3:Y:S01]  /*0080*/  S2R R25, SR_CTAID.X ;  /* 0x0000000000197919 */ /* 0x000ee20000002500 */
[----:B-1----:R-:W-:-:S02]  /*0090*/  IMAD.SHL.U32 R28, R28, 0x40, RZ ;  /* 0x000000401c1c7824 */ /* 0x002fc400078e00ff */
[----:B--2---:R-:W-:Y:S01]  /*00a0*/  IMAD.SHL.U32 R3, R24, 0x4, RZ ;  /* 0x0000000418037824 */ /* 0x004fe200078e00ff */
[----:B------:R-:W-:Y:S01]  /*00b0*/  SHF.R.U32.HI R0, RZ, 0x4, R24 ;  /* 0x00000004ff007819 */ /* 0x000fe20000011618 */
[----:B---3--:R-:W-:-:S03]  /*00c0*/  IMAD.SHL.U32 R25, R25, 0x40, RZ ;  /* 0x0000004019197824 */ /* 0x008fc600078e00ff */
[----:B------:R-:W-:Y:S02]  /*00d0*/  LOP3.LUT R3, R28, 0x3c, R3, 0xf8, !PT ;  /* 0x0000003c1c037812 */ /* 0x000fe400078ef803 */
[----:B------:R-:W-:Y:S02]  /*00e0*/  SGXT.U32 R0, R0, 0x4 ;  /* 0x000000040000781a */ /* 0x000fe40000000000 */
[C---:B------:R-:W-:Y:S01]  /*00f0*/  ISETP.GE.AND P0, PT, R3.reuse, 0x300, PT ;  /* 0x000003000300780c */ /* 0x040fe20003f06270 */
[----:B------:R-:W-:Y:S01]  /*0100*/  IMAD.HI R2, R3, 0x2aaaaaab, RZ ;  /* 0x2aaaaaab03027827 */ /* 0x000fe200078e02ff */
[----:B------:R-:W-:Y:S02]  /*0110*/  LOP3.LUT R6, R25, 0x10, R0, 0xfe, !PT ;  /* 0x0000001019067812 */ /* 0x000fe400078efe00 */
[----:B------:R-:W-:Y:S02]  /*0120*/  LOP3.LUT R7, R25, 0x30, R0, 0xfe, !PT ;  /* 0x0000003019077812 */ /* 0x000fe400078efe00 */
[----:B------:R-:W-:-:S02]  /*0130*/  SHF.R.U32.HI R5, RZ, 0x1f, R2 ;  /* 0x0000001fff057819 */ /* 0x000fc40000011602 */
[----:B------:R-:W-:Y:S02]  /*0140*/  ISETP.LT.AND P2, PT, R6, 0x3c1, !P0 ;  /* 0x000003c10600780c */ /* 0x000fe40004741270 */
[----:B------:R-:W-:Y:S02]  /*0150*/  LEA.HI.SX32 R2, R2, R5, 0x1b ;  /* 0x0000000502027211 */ /* 0x000fe400078fdaff */
[----:B------:R-:W-:Y:S01]  /*0160*/  LOP3.LUT R6, R25, 0x20, R0, 0xfe, !PT ;  /* 0x0000002019067812 */ /* 0x000fe200078efe00 */
[----:B------:R-:W1:Y:S01]  /*0170*/  LDC.64 R4, c[0x0][0x210] ;  /* 0x00008400ff047b82 */ /* 0x000e620000000a00 */
[----:B------:R-:W-:Y:S01]  /*0180*/  LOP3.LUT R0, R25, R0, RZ, 0xfc, !PT ;  /* 0x0000000019007212 */ /* 0x000fe200078efcff */
[----:B------:R-:W-:Y:S01]  /*0190*/  IMAD R29, R2, -0xc0, R3 ;  /* 0xffffff40021d7824 */ /* 0x000fe200078e0203 */
[----:B------:R-:W-:Y:S02]  /*01a0*/  ISETP.LT.AND P3, PT, R6, 0x3c1, !P0 ;  /* 0x000003c10600780c */ /* 0x000fe40004761270 */
[----:B------:R-:W-:Y:S01]  /*01b0*/  ISETP.LT.AND P1, PT, R0, 0x3c1, !P0 ;  /* 0x000003c10000780c */ /* 0x000fe20004721270 */
[----:B------:R-:W-:Y:S01]  /*01c0*/  IMAD R3, R2, 0x2d0c0, R29 ;  /* 0x0002d0c002037824 */ /* 0x000fe200078e021d */
[----:B------:R-:W-:-:S03]  /*01d0*/  ISETP.LT.AND P4, PT, R7, 0x3c1, !P0 ;  /* 0x000003c10700780c */ /* 0x000fc60004781270 */
[----:B------:R-:W-:Y:S02]  /*01e0*/  IMAD R17, R0, 0xc0, R3 ;  /* 0x000000c000117824 */ /* 0x000fe400078e0203 */
[----:B------:R-:W2:Y:S02]  /*01f0*/  LDC.64 R2, c[0x0][0x218] ;  /* 0x00008600ff027b82 */ /* 0x000ea40000000a00 */
[C---:B------:R-:W-:Y:S02]  /*0200*/  VIADD R19, R17.reuse, 0xc00 ;  /* 0x00000c0011137836 */ /* 0x040fe40000000000 */
[C---:B------:R-:W-:Y:S02]  /*0210*/  VIADD R27, R17.reuse, 0x1800 ;  /* 0x00001800111b7836 */ /* 0x040fe40000000000 */
[----:B------:R-:W-:Y:S01]  /*0220*/  VIADD R31, R17, 0x2400 ;  /* 0x00002400111f7836 */ /* 0x000fe20000000000 */
[----:B------:R-:W-:Y:S02]  /*0230*/  LOP3.LUT R0, R25, 0x3f, R24, 0xf8, !PT ;  /* 0x0000003f19007812 */ /* 0x000fe400078ef818 */
[----:B------:R-:W-:-:S02]  /*0240*/  SHF.R.U32.HI R25, RZ, 0x6, R24 ;  /* 0x00000006ff197819 */ /* 0x000fc40000011618 */
[----:B------:R-:W-:Y:S01]  /*0250*/  CS2R R6, SRZ ;  /* 0x0000000000067805 */ /* 0x000fe2000001ff00 */
[----:B-1----:R-:W-:-:S04]  /*0260*/  IMAD.WIDE R16, R17, 0x4, R4 ;  /* 0x0000000411107825 */ /* 0x002fc800078e0204 */
[----:B--2---:R-:W-:Y:S01]  /*0270*/  IMAD.WIDE R32, R29, 0x4, R2 ;  /* 0x000000041d207825 */ /* 0x004fe200078e0202 */
[----:B------:R-:W-:Y:S01]  /*0280*/  SGXT.U32 R25, R25, 0x2 ;  /* 0x000000021919781a */ /* 0x000fe20000000000 */
[----:B------:R-:W1:Y:S01]  /*0290*/  LDC.64 R2, c[0x0][0x220] ;  /* 0x00008800ff027b82 */ /* 0x000e620000000a00 */
[----:B------:R-:W2:Y:S01]  /*02a0*/  @P1 LDG.E.EL.128 R8, desc[UR6][R16.64] ;  /* 0x0000000610081981 */ /* 0x000ea2000c2e1d00 */
[----:B------:R-:W-:-:S04]  /*02b0*/  IMAD.WIDE R18, R19, 0x4, R4 ;  /* 0x0000000413127825 */ /* 0x000fc800078e0204 */
[----:B------:R-:W-:-:S04]  /*02c0*/  IMAD.WIDE R26, R27, 0x4, R4 ;  /* 0x000000041b1a7825 */ /* 0x000fc800078e0204 */
[----:B------:R-:W-:Y:S01]  /*02d0*/  IMAD.WIDE R30, R31, 0x4, R4 ;  /* 0x000000041f1e7825 */ /* 0x000fe200078e0204 */
[----:B------:R-:W-:Y:S02]  /*02e0*/  CS2R R4, SRZ ;  /* 0x0000000000047805 */ /* 0x000fe4000001ff00 */
[----:B------:R-:W-:Y:S02]  /*02f0*/  LOP3.LUT R28, R25, R28, RZ, 0xfc, !PT ;  /* 0x0000001c191c7212 */ /* 0x000fe400078efcff */
[----:B------:R-:W-:Y:S01]  /*0300*/  CS2R R24, SRZ ;  /* 0x0000000000187805 */ /* 0x000fe2000001ff00 */
[----:B------:R-:W3:Y:S04]  /*0310*/  @P2 LDG.E.EL.128 R20, desc[UR6][R18.64] ;  /* 0x0000000612142981 */ /* 0x000ee8000c2e1d00 */
[----:B------:R4:W5:Y:S01]  /*0320*/  @P3 LDG.E.EL.128 R4, desc[UR6][R26.64] ;  /* 0x000000061a043981 */ /* 0x000962000c2e1d00 */
[----:B-1----:R-:W-:Y:S01]  /*0330*/  IMAD.WIDE R2, R29, 0x4, R2 ;  /* 0x000000041d027825 */ /* 0x002fe200078e0202 */
[----:B0---4-:R-:W-:-:S02]  /*0340*/  CS2R R26, SRZ ;  /* 0x00000000001a7805 */ /* 0x011fc4000001ff00 */
[----:B------:R-:W-:Y:S02]  /*0350*/  CS2R R12, SRZ ;  /* 0x00000000000c7805 */ /* 0x000fe4000001ff00 */
[----:B------:R-:W-:Y:S02]  /*0360*/  CS2R R14, SRZ ;  /* 0x00000000000e7805 */ /* 0x000fe4000001ff00 */
[----:B------:R-:W-:Y:S02]  /*0370*/  CS2R R16, SRZ ;  /* 0x0000000000107805 */ /* 0x000fe4000001ff00 */
[----:B------:R-:W-:Y:S01]  /*0380*/  CS2R R18, SRZ ;  /* 0x0000000000127805 */ /* 0x000fe2000001ff00 */
[----:B------:R0:W4:Y:S04]  /*0390*/  @!P0 LDG.E.EL.128 R24, desc[UR6][R2.64] ;  /* 0x0000000602188981 */ /* 0x000128000c2e1d00 */
[----:B------:R-:W2:Y:S04]  /*03a0*/  @P4 LDG.E.EL.128 R12, desc[UR6][R30.64] ;  /* 0x000000061e0c4981 */ /* 0x000ea8000c2e1d00 */
[----:B------:R-:W2:Y:S01]  /*03b0*/  @!P0 LDG.E.EL.128 R16, desc[UR6][R32.64] ;  /* 0x0000000620108981 */ /* 0x000ea2000c2e1d00 */
[----:B0-----:R-:W-:-:S02]  /*03c0*/  IMAD.MOV.U32 R2, RZ, RZ, 0x3e800000 ;  /* 0x3e800000ff027424 */ /* 0x001fc400078e00ff */
[----:B----4-:R-:W-:Y:S01]  /*03d0*/  FADD R24, R24, 0.0010000000474974513054 ;  /* 0x3a83126f18187421 */ /* 0x010fe20000000000 */
[----:B------:R-:W-:-:S05]  /*03e0*/  FADD R27, R27, 0.0010000000474974513054 ;  /* 0x3a83126f1b1b7421 */ /* 0x000fca0000000000 */
[----:B------:R-:W0:Y:S01]  /*03f0*/  MUFU.SQRT R24, R24 ;  /* 0x0000001800187308 */ /* 0x000e220000002000 */
[C---:B--2---:R-:W-:Y:S01]  /*0400*/  FADD R8, -R16.reuse, R8 ;  /* 0x0000000810087221 */ /* 0x044fe20000000100 */
[C---:B---3--:R-:W-:Y:S01]  /*0410*/  FADD R20, -R16.reuse, R20 ;  /* 0x0000001410147221 */ /* 0x048fe20000000100 */
[C---:B-----5:R-:W-:Y:S01]  /*0420*/  FADD R4, -R16.reuse, R4 ;  /* 0x0000000410047221 */ /* 0x060fe20000000100 */
[----:B------:R-:W-:Y:S01]  /*0430*/  FADD R12, -R16, R12 ;  /* 0x0000000c100c7221 */ /* 0x000fe20000000100 */
[C---:B------:R-:W-:Y:S01]  /*0440*/  FADD R10, -R18.reuse, R10 ;  /* 0x0000000a120a7221 */ /* 0x040fe20000000100 */
[C---:B------:R-:W-:Y:S01]  /*0450*/  FADD R16, -R18.reuse, R22 ;  /* 0x0000001612107221 */ /* 0x040fe20000000100 */
[C---:B------:R-:W-:Y:S01]  /*0460*/  FADD R6, -R18.reuse, R6 ;  /* 0x0000000612067221 */ /* 0x040fe20000000100 */
[----:B------:R-:W-:Y:S02]  /*0470*/  FADD R18, -R18, R14 ;  /* 0x0000000e12127221 */ /* 0x000fe40000000100 */
[----:B------:R-:W1:Y:S01]  /*0480*/  MUFU.SQRT R14, R27 ;  /* 0x0000001b000e7308 */ /* 0x000e620000002000 */
[----:B------:R-:W-:Y:S01]  /*0490*/  FADD R26, R26, 0.0010000000474974513054 ;  /* 0x3a83126f1a1a7421 */ /* 0x000fe20000000000 */
[C---:B------:R-:W-:Y:S01]  /*04a0*/  FADD R9, -R17.reuse, R9 ;  /* 0x0000000911097221 */ /* 0x040fe20000000100 */
[C---:B------:R-:W-:Y:S01]  /*04b0*/  FADD R21, -R17.reuse, R21 ;  /* 0x0000001511157221 */ /* 0x040fe20000000100 */
[C---:B------:R-:W-:Y:S01]  /*04c0*/  FADD R5, -R17.reuse, R5 ;  /* 0x0000000511057221 */ /* 0x040fe20000000100 */
[----:B------:R-:W-:Y:S01]  /*04d0*/  FADD R13, -R17, R13 ;  /* 0x0000000d110d7221 */ /* 0x000fe20000000100 */
[----:B0-----:R-:W-:-:S02]  /*04e0*/  FSETP.GT.AND P6, PT, R24, 8.50705917302346158658e+37, PT ;  /* 0x7e8000001800780b */ /* 0x001fc40003fc4000 */
[----:B------:R-:W0:Y:S01]  /*04f0*/  MUFU.SQRT R17, R26 ;  /* 0x0000001a00117308 */ /* 0x000e220000002000 */
[----:B------:R-:W-:Y:S01]  /*0500*/  FADD R25, R25, 0.0010000000474974513054 ;  /* 0x3a83126f19197421 */ /* 0x000fe20000000000 */
[----:B------:R-:W-:Y:S02]  /*0510*/  FSETP.GEU.AND P1, PT, R24, 1.175494350822287508e-38, PT ;  /* 0x008000001800780b */ /* 0x000fe40003f2e000 */
[----:B-1----:R-:W-:-:S04]  /*0520*/  FSETP.GT.AND P4, PT, R14, 8.50705917302346158658e+37, PT ;  /* 0x7e8000000e00780b */ /* 0x002fc80003f84000 */
[----:B------:R-:W1:Y:S01]  /*0530*/  MUFU.SQRT R25, R25 ;  /* 0x0000001900197308 */ /* 0x000e620000002000 */
[----:B------:R-:W-:Y:S02]  /*0540*/  FSETP.GEU.AND P5, PT, R14, 1.175494350822287508e-38, PT ;  /* 0x008000000e00780b */ /* 0x000fe40003fae000 */
[----:B------:R-:W-:Y:S01]  /*0550*/  FSEL R30, R2, 1, P6 ;  /* 0x3f800000021e7808 */ /* 0x000fe20003000000 */
[----:B------:R-:W-:Y:S01]  /*0560*/  @P6 FMUL R24, R24, 0.25 ;  /* 0x3e80000018186820 */ /* 0x000fe20000400000 */
[----:B0-----:R-:W-:-:S03]  /*0570*/  FSETP.GT.AND P6, PT, R17, 8.50705917302346158658e+37, PT ;  /* 0x7e8000001100780b */ /* 0x001fc60003fc4000 */
[----:B------:R-:W-:Y:S01]  /*0580*/  @!P1 FMUL R24, R24, 16777216 ;  /* 0x4b80000018189820 */ /* 0x000fe20000400000 */
[----:B------:R-:W-:Y:S01]  /*0590*/  @!P1 FMUL R30, R30, 16777216 ;  /* 0x4b8000001e1e9820 */ /* 0x000fe20000400000 */
[----:B------:R-:W-:Y:S01]  /*05a0*/  FSETP.GEU.AND P1, PT, R17, 1.175494350822287508e-38, PT ;  /* 0x008000001100780b */ /* 0x000fe20003f2e000 */
[----:B------:R-:W-:Y:S01]  /*05b0*/  @P4 FMUL R14, R14, 0.25 ;  /* 0x3e8000000e0e4820 */ /* 0x000fe20000400000 */
[----:B-1----:R-:W-:-:S03]  /*05c0*/  FSETP.GT.AND P2, PT, R25, 8.50705917302346158658e+37, PT ;  /* 0x7e8000001900780b */ /* 0x002fc60003f44000 */
[----:B------:R-:W-:Y:S01]  /*05d0*/  @!P5 FMUL R14, R14, 16777216 ;  /* 0x4b8000000e0ed820 */ /* 0x000fe20000400000 */
[----:B------:R-:W-:Y:S02]  /*05e0*/  FSETP.GEU.AND P3, PT, R25, 1.175494350822287508e-38, PT ;  /* 0x008000001900780b */ /* 0x000fe40003f6e000 */
[----:B------:R-:W-:-:S03]  /*05f0*/  @P6 FMUL R17, R17, 0.25 ;  /* 0x3e80000011116820 */ /* 0x000fc60000400000 */
[----:B------:R-:W0:Y:S01]  /*0600*/  MUFU.RCP R14, R14 ;  /* 0x0000000e000e7308 */ /* 0x000e220000001000 */
[C---:B------:R-:W-:Y:S01]  /*0610*/  FADD R11, -R19.reuse, R11 ;  /* 0x0000000b130b7221 */ /* 0x040fe20000000100 */
[C---:B------:R-:W-:Y:S01]  /*0620*/  FADD R22, -R19.reuse, R23 ;  /* 0x0000001713167221 */ /* 0x040fe20000000100 */
[----:B------:R-:W-:Y:S01]  /*0630*/  FADD R7, -R19, R7 ;  /* 0x0000000713077221 */ /* 0x000fe20000000100 */
[----:B------:R-:W-:Y:S01]  /*0640*/  @!P1 FMUL R17, R17, 16777216 ;  /* 0x4b80000011119820 */ /* 0x000fe20000400000 */
[----:B------:R-:W-:Y:S01]  /*0650*/  FADD R19, -R19, R15 ;  /* 0x0000000f13137221 */ /* 0x000fe20000000100 */
[----:B------:R-:W-:Y:S01]  /*0660*/  FSEL R15, R2, 1, P4 ;  /* 0x3f800000020f7808 */ /* 0x000fe20002000000 */
[----:B------:R-:W-:-:S03]  /*0670*/  @P2 FMUL R25, R25, 0.25 ;  /* 0x3e80000019192820 */ /* 0x000fc60000400000 */
[----:B------:R-:W1:Y:S01]  /*0680*/  MUFU.RCP R17, R17 ;  /* 0x0000001100117308 */ /* 0x000e620000001000 */
[----:B------:R-:W-:Y:S01]  /*0690*/  @!P5 FMUL R15, R15, 16777216 ;  /* 0x4b8000000f0fd820 */ /* 0x000fe20000400000 */
[----:B------:R-:W-:-:S03]  /*06a0*/  @!P3 FMUL R25, R25, 16777216 ;  /* 0x4b8000001919b820 */ /* 0x000fc60000400000 */
[----:B0-----:R-:W-:Y:S01]  /*06b0*/  FMUL R26, R14, R15 ;  /* 0x0000000f0e1a7220 */ /* 0x001fe20000400000 */
[C---:B------:R-:W-:Y:S02]  /*06c0*/  FSEL R14, R2.reuse, 1, P6 ;  /* 0x3f800000020e7808 */ /* 0x040fe40003000000 */
[----:B------:R1:W0:Y:S01]  /*06d0*/  MUFU.RCP R34, R25 ;  /* 0x0000001900227308 */ /* 0x0002220000001000 */
[----:B------:R-:W-:Y:S02]  /*06e0*/  FSEL R3, R2, 1, P2 ;  /* 0x3f80000002037808 */ /* 0x000fe40001000000 */
[----:B------:R-:W-:-:S03]  /*06f0*/  @!P1 FMUL R14, R14, 16777216 ;  /* 0x4b8000000e0e9820 */ /* 0x000fc60000400000 */
[----:B------:R-:W-:Y:S01]  /*0700*/  @!P3 FMUL R3, R3, 16777216 ;  /* 0x4b8000000303b820 */ /* 0x000fe20000400000 */
[----:B-1----:R-:W-:Y:S01]  /*0710*/  FMUL R25, R17, R14 ;  /* 0x0000000e11197220 */ /* 0x002fe20000400000 */
[----:B------:R1:W2:Y:S03]  /*0720*/  MUFU.RCP R27, R24 ;  /* 0x00000018001b7308 */ /* 0x0002a60000001000 */
[----:B------:R-:W-:Y:S01]  /*0730*/  FMUL R15, R25, R6 ;  /* 0x00000006190f7220 */ /* 0x000fe20000400000 */
[----:B0-----:R-:W-:Y:S02]  /*0740*/  FMUL R34, R34, R3 ;  /* 0x0000000322227220 */ /* 0x001fe40000400000 */
[----:B------:R-:W0:Y:S01]  /*0750*/  LDC.64 R2, c[0x0][0x228] ;  /* 0x00008a00ff027b82 */ /* 0x000e220000000a00 */
[----:B-1----:R-:W-:-:S07]  /*0760*/  FMUL R24, R26, R7 ;  /* 0x000000071a187220 */ /* 0x002fce0000400000 */
[----:B------:R-:W1:Y:S01]  /*0770*/  LDC.64 R6, c[0x0][0x230] ;  /* 0x00008c00ff067b82 */ /* 0x000e620000000a00 */
[C---:B------:R-:W-:Y:S01]  /*0780*/  FMUL R14, R26.reuse, R19 ;  /* 0x000000131a0e7220 */ /* 0x040fe20000400000 */
[C---:B------:R-:W-:Y:S01]  /*0790*/  FMUL R22, R26.reuse, R22 ;  /* 0x000000161a167220 */ /* 0x040fe20000400000 */
[----:B--2---:R-:W-:Y:S01]  /*07a0*/  FMUL R27, R27, R30 ;  /* 0x0000001e1b1b7220 */ /* 0x004fe20000400000 */
[----:B------:R-:W-:Y:S01]  /*07b0*/  FMUL R26, R26, R11 ;  /* 0x0000000b1a1a7220 */ /* 0x000fe20000400000 */
[C---:B------:R-:W-:Y:S01]  /*07c0*/  FMUL R23, R25.reuse, R18 ;  /* 0x0000001219177220 */ /* 0x040fe20000400000 */
[C---:B------:R-:W-:Y:S01]  /*07d0*/  FMUL R11, R25.reuse, R16 ;  /* 0x00000010190b7220 */ /* 0x040fe20000400000 */
[----:B------:R-:W-:Y:S01]  /*07e0*/  FMUL R25, R25, R10 ;  /* 0x0000000a19197220 */ /* 0x000fe20000400000 */
[C---:B------:R-:W-:Y:S01]  /*07f0*/  FMUL R10, R34.reuse, R13 ;  /* 0x0000000d220a7220 */ /* 0x040fe20000400000 */
[C---:B------:R-:W-:Y:S01]  /*0800*/  FMUL R30, R34.reuse, R5 ;  /* 0x00000005221e7220 */ /* 0x040fe20000400000 */
[C---:B------:R-:W-:Y:S01]  /*0810*/  FMUL R32, R34.reuse, R21 ;  /* 0x0000001522207220 */ /* 0x040fe20000400000 */
[----:B------:R-:W-:Y:S01]  /*0820*/  FMUL R34, R34, R9 ;  /* 0x0000000922227220 */ /* 0x000fe20000400000 */
[C---:B------:R-:W-:Y:S01]  /*0830*/  FMUL R13, R27.reuse, R8 ;  /* 0x000000081b0d7220 */ /* 0x040fe20000400000 */
[----:B------:R-:W-:Y:S01]  /*0840*/  FMUL R31, R27, R4 ;  /* 0x000000041b1f7220 */ /* 0x000fe20000400000 */
[----:B------:R-:W-:-:S02]  /*0850*/  CS2R R16, SRZ ;  /* 0x0000000000107805 */ /* 0x000fc4000001ff00 */
[----:B------:R-:W-:Y:S02]  /*0860*/  CS2R R18, SRZ ;  /* 0x0000000000127805 */ /* 0x000fe4000001ff00 */
[----:B------:R-:W-:Y:S01]  /*0870*/  CS2R R4, SRZ ;  /* 0x0000000000047805 */ /* 0x000fe2000001ff00 */
[----:B0-----:R-:W-:-:S05]  /*0880*/  IMAD.WIDE R2, R29, 0x4, R2 ;  /* 0x000000041d027825 */ /* 0x001fca00078e0202 */
[----:B------:R0:W2:Y:S01]  /*0890*/  @!P0 LDG.E.EL.128 R16, desc[UR6][R2.64] ;  /* 0x0000000602108981 */ /* 0x0000a2000c2e1d00 */
[----:B-1----:R-:W-:Y:S01]  /*08a0*/  IMAD.WIDE R8, R29, 0x4, R6 ;  /* 0x000000041d087825 */ /* 0x002fe200078e0206 */
[----:B------:R-:W-:-:S06]  /*08b0*/  CS2R R6, SRZ ;  /* 0x0000000000067805 */ /* 0x000fcc000001ff00 */
[----:B------:R-:W2:Y:S01]  /*08c0*/  @!P0 LDG.E.EL.128 R4, desc[UR6][R8.64] ;  /* 0x0000000608048981 */ /* 0x000ea2000c2e1d00 */
[----:B0-----:R-:W0:Y:S01]  /*08d0*/  S2R R3, SR_TID.X ;  /* 0x0000000000037919 */ /* 0x001e220000002100 */
[----:B------:R-:W1:Y:S01]  /*08e0*/  S2UR UR5, SR_CgaCtaId ;  /* 0x00000000000579c3 */ /* 0x000e620000008800 */
[C---:B------:R-:W-:Y:S01]  /*08f0*/  FMUL R33, R27.reuse, R20 ;  /* 0x000000141b217220 */ /* 0x040fe20000400000 */
[----:B------:R-:W-:Y:S01]  /*0900*/  FMUL R21, R27, R12 ;  /* 0x0000000c1b157220 */ /* 0x000fe20000400000 */
[----:B------:R-:W-:Y:S02]  /*0910*/  UMOV UR4, 0x400 ;  /* 0x0000040000047882 */ /* 0x000fe40000000000 */
[----:B-1----:R-:W-:Y:S01]  /*0920*/  UPRMT UR4, UR5, 0x654, UR4 ;  /* 0x0000065405047896 */ /* 0x002fe20008000004 */
[----:B------:R-:W-:-:S04]  /*0930*/  ISETP.GE.AND P0, PT, R0, 0x3c1, PT ;  /* 0x000003c10000780c */ /* 0x000fc80003f06270 */
[----:B------:R-:W-:Y:S01]  /*0940*/  ISETP.LT.AND P6, PT, R28, 0x300, !P0 ;  /* 0x000003001c00780c */ /* 0x000fe200047c1270 */
[-CC-:B--2---:R-:W-:Y:S01]  /*0950*/  FFMA R13, R13, R16.reuse, R4.reuse ;  /* 0x000000100d0d7223 */ /* 0x184fe20000000004 */
[-CC-:B------:R-:W-:Y:S01]  /*0960*/  FFMA R12, R33, R16.reuse, R4.reuse ;  /* 0x00000010210c7223 */ /* 0x180fe20000000004 */
[-CC-:B------:R-:W-:Y:S01]  /*0970*/  FFMA R2, R31, R16.reuse, R4.reuse ;  /* 0x000000101f027223 */ /* 0x180fe20000000004 */
[----:B------:R-:W-:Y:S01]  /*0980*/  FFMA R4, R21, R16, R4 ;  /* 0x0000001015047223 */ /* 0x000fe20000000004 */
[-CC-:B------:R-:W-:Y:S01]  /*0990*/  FFMA R34, R34, R17.reuse, R5.reuse ;  /* 0x0000001122227223 */ /* 0x180fe20000000005 */
[-CC-:B------:R-:W-:Y:S01]  /*09a0*/  FFMA R32, R32, R17.reuse, R5.reuse ;  /* 0x0000001120207223 */ /* 0x180fe20000000005 */
[-CC-:B------:R-:W-:Y:S01]  /*09b0*/  FFMA R30, R30, R17.reuse, R5.reuse ;  /* 0x000000111e1e7223 */ /* 0x180fe20000000005 */
[----:B------:R-:W-:Y:S01]  /*09c0*/  FFMA R10, R10, R17, R5 ;  /* 0x000000110a0a7223 */ /* 0x000fe20000000005 */
[-CC-:B------:R-:W-:Y:S01]  /*09d0*/  FFMA R25, R25, R18.reuse, R6.reuse ;  /* 0x0000001219197223 */ /* 0x180fe20000000006 */
[-CC-:B------:R-:W-:Y:S01]  /*09e0*/  FFMA R11, R11, R18.reuse, R6.reuse ;  /* 0x000000120b0b7223 */ /* 0x180fe20000000006 */
[-CC-:B------:R-:W-:Y:S01]  /*09f0*/  FFMA R16, R15, R18.reuse, R6.reuse ;  /* 0x000000120f107223 */ /* 0x180fe20000000006 */
[----:B------:R-:W-:Y:S01]  /*0a00*/  FFMA R23, R23, R18, R6 ;  /* 0x0000001217177223 */ /* 0x000fe20000000006 */
[----:B0-----:R-:W-:Y:S01]  /*0a10*/  IMAD.SHL.U32 R5, R3, 0x100, RZ ;  /* 0x0000010003057824 */ /* 0x001fe200078e00ff */
[----:B------:R-:W-:-:S04]  /*0a20*/  SHF.R.U32.HI R18, RZ, 0x4, R3 ;  /* 0x00000004ff127819 */ /* 0x000fc80000011603 */
[----:B------:R-:W-:Y:S02]  /*0a30*/  SGXT.U32 R18, R18, 0x4 ;  /* 0x000000041212781a */ /* 0x000fe40000000000 */
[----:B------:R-:W-:-:S04]  /*0a40*/  LOP3.LUT R5, R5, 0xf00, RZ, 0xc0, !PT ;  /* 0x00000f0005057812 */ /* 0x000fc800078ec0ff */
[C---:B------:R-:W-:Y:S02]  /*0a50*/  LOP3.LUT R18, R5.reuse, R18, RZ, 0xfc, !PT ;  /* 0x0000001205127212 */ /* 0x040fe400078efcff */
[C---:B------:R-:W-:Y:S02]  /*0a60*/  LEA.HI R21, R5.reuse, UR4, RZ, 0x1c ;  /* 0x0000000405157c11 */ /* 0x040fe4000f8fe0ff */
[C---:B------:R-:W-:Y:S02]  /*0a70*/  LOP3.LUT R6, R5.reuse, 0x40, RZ, 0xfc, !PT ;  /* 0x0000004005067812 */ /* 0x040fe400078efcff */
[C---:B------:R-:W-:Y:S02]  /*0a80*/  LOP3.LUT R8, R5.reuse, 0x80, RZ, 0xfc, !PT ;  /* 0x0000008005087812 */ /* 0x040fe400078efcff */
[----:B------:R-:W-:Y:S02]  /*0a90*/  LOP3.LUT R9, R5, 0xc0, RZ, 0xfc, !PT ;  /* 0x000000c005097812 */ /* 0x000fe400078efcff */
[----:B------:R-:W-:Y:S01]  /*0aa0*/  LOP3.LUT R5, R28, 0x38, RZ, 0xfc, !PT ;  /* 0x000000381c057812 */ /* 0x000fe200078efcff */
[-CC-:B------:R-:W-:Y:S01]  /*0ab0*/  FFMA R26, R26, R19.reuse, R7.reuse ;  /* 0x000000131a1a7223 */ /* 0x180fe20000000007 */
[-CC-:B------:R-:W-:Y:S01]  /*0ac0*/  FFMA R22, R22, R19.reuse, R7.reuse ;  /* 0x0000001316167223 */ /* 0x180fe20000000007 */
[-CC-:B------:R-:W-:Y:S01]  /*0ad0*/  FFMA R20, R24, R19.reuse, R7.reuse ;  /* 0x0000001318147223 */ /* 0x180fe20000000007 */
[----:B------:R-:W-:Y:S01]  /*0ae0*/  FFMA R14, R14, R19, R7 ;  /* 0x000000130e0e7223 */ /* 0x000fe20000000007 */
[----:B------:R-:W-:Y:S01]  /*0af0*/  LEA.HI R7, R6, UR4, RZ, 0x1c ;  /* 0x0000000406077c11 */ /* 0x000fe2000f8fe0ff */
[----:B------:R-:W-:-:S04]  /*0b00*/  IMAD.HI R6, R5, 0x2aaaaaab, RZ ;  /* 0x2aaaaaab05067827 */ /* 0x000fc800078e02ff */
[----:B------:R-:W-:Y:S01]  /*0b10*/  IMAD R24, R18, 0x4, R7 ;  /* 0x0000000412187824 */ /* 0x000fe200078e0207 */
[----:B------:R-:W-:-:S04]  /*0b20*/  SHF.R.U32.HI R7, RZ, 0x1f, R6 ;  /* 0x0000001fff077819 */ /* 0x000fc80000011606 */
[----:B------:R-:W-:-:S05]  /*0b30*/  LEA.HI.SX32 R6, R6, R7, 0x1b ;  /* 0x0000000706067211 */ /* 0x000fca00078fdaff */
[----:B------:R-:W-:Y:S01]  /*0b40*/  IMAD R7, R6, -0xc0, R5 ;  /* 0xffffff4006077824 */ /* 0x000fe200078e0205 */
[----:B------:R-:W-:-:S03]  /*0b50*/  ISETP.LT.AND P2, PT, R5, 0x300, !P0 ;  /* 0x000003000500780c */ /* 0x000fc60004741270 */
[----:B------:R-:W-:-:S04]  /*0b60*/  IMAD R7, R7, 0x3c1, R0 ;  /* 0x000003c107077824 */ /* 0x000fc800078e0200 */
[----:B------:R-:W-:Y:S01]  /*0b70*/  IMAD R5, R6, 0x5a180, R7 ;  /* 0x0005a18006057824 */ /* 0x000fe200078e0207 */
[----:B------:R-:W-:-:S05]  /*0b80*/  LOP3.LUT R6, R28, 0x34, RZ, 0xfc, !PT ;  /* 0x000000341c067812 */ /* 0x000fca00078efcff */
[----:B------:R-:W-:Y:S01]  /*0b90*/  IMAD.HI R7, R6, 0x2aaaaaab, RZ ;  /* 0x2aaaaaab06077827 */ /* 0x000fe200078e02ff */
[----:B------:R-:W-:-:S04]  /*0ba0*/  LEA.HI R17, R8, UR4, RZ, 0x1c ;  /* 0x0000000408117c11 */ /* 0x000fc8000f8fe0ff */
[----:B------:R-:W-:Y:S02]  /*0bb0*/  SHF.R.U32.HI R8, RZ, 0x1f, R7 ;  /* 0x0000001fff087819 */ /* 0x000fe40000011607 */
[----:B------:R-:W-:Y:S02]  /*0bc0*/  LEA.HI R9, R9, UR4, RZ, 0x1c ;  /* 0x0000000409097c11 */ /* 0x000fe4000f8fe0ff */
[----:B------:R-:W-:Y:S01]  /*0bd0*/  LEA.HI.SX32 R7, R7, R8, 0x1b ;  /* 0x0000000807077211 */ /* 0x000fe200078fdaff */
[C---:B------:R-:W-:Y:S01]  /*0be0*/  IMAD R21, R18.reuse, 0x4, R21 ;  /* 0x0000000412157824 */ /* 0x040fe200078e0215 */
[----:B------:R-:W-:Y:S01]  /*0bf0*/  FSETP.GEU.AND P1, PT, R13, RZ, PT ;  /* 0x000000ff0d00720b */ /* 0x000fe20003f2e000 */
[C---:B------:R-:W-:Y:S02]  /*0c00*/  IMAD R17, R18.reuse, 0x4, R17 ;  /* 0x0000000412117824 */ /* 0x040fe400078e0211 */
[----:B------:R-:W-:Y:S02]  /*0c10*/  IMAD R18, R18, 0x4, R9 ;  /* 0x0000000412127824 */ /* 0x000fe400078e0209 */
[----:B------:R-:W-:Y:S01]  /*0c20*/  IMAD R9, R7, -0xc0, R6 ;  /* 0xffffff4007097824 */ /* 0x000fe200078e0206 */
[----:B------:R-:W-:-:S02]  /*0c30*/  FSEL R36, R13, RZ, P1 ;  /* 0x000000ff0d247208 */ /* 0x000fc40000800000 */
[----:B------:R-:W-:Y:S01]  /*0c40*/  ISETP.LT.AND P1, PT, R6, 0x300, !P0 ;  /* 0x000003000600780c */ /* 0x000fe20004721270 */
[----:B------:R-:W-:Y:S01]  /*0c50*/  IMAD R8, R9, 0x3c1, R0 ;  /* 0x000003c109087824 */ /* 0x000fe200078e0200 */
[----:B------:R-:W-:-:S03]  /*0c60*/  LOP3.LUT R6, R28, 0x20, RZ, 0xfc, !PT ;  /* 0x000000201c067812 */ /* 0x000fc600078efcff */
[----:B------:R-:W-:Y:S02]  /*0c70*/  IMAD R7, R7, 0x5a180, R8 ;  /* 0x0005a18007077824 */ /* 0x000fe400078e0208 */
[----:B------:R-:W-:-:S05]  /*0c80*/  IMAD.HI R8, R6, 0x2aaaaaab, RZ ;  /* 0x2aaaaaab06087827 */ /* 0x000fca00078e02ff */
[----:B------:R-:W-:Y:S02]  /*0c90*/  SHF.R.U32.HI R9, RZ, 0x1f, R8 ;  /* 0x0000001fff097819 */ /* 0x000fe40000011608 */
[----:B------:R-:W-:Y:S02]  /*0ca0*/  P2R R19, PR, RZ, 0x4 ;  /* 0x00000004ff137803 */ /* 0x000fe40000000000 */
[----:B------:R-:W-:Y:S02]  /*0cb0*/  LEA.HI.SX32 R9, R8, R9, 0x1b ;  /* 0x0000000908097211 */ /* 0x000fe400078fdaff */
[C---:B------:R-:W-:Y:S02]  /*0cc0*/  FSETP.GEU.AND P2, PT, R34.reuse, RZ, PT ;  /* 0x000000ff2200720b */ /* 0x040fe40003f4e000 */
[----:B------:R-:W-:Y:S01]  /*0cd0*/  FSETP.GEU.AND P3, PT, R25, RZ, PT ;  /* 0x000000ff1900720b */ /* 0x000fe20003f6e000 */
[----:B------:R-:W-:Y:S01]  /*0ce0*/  IMAD R13, R9, -0xc0, R6 ;  /* 0xffffff40090d7824 */ /* 0x000fe200078e0206 */
[----:B------:R-:W-:-:S02]  /*0cf0*/  FSEL R15, R34, RZ, P2 ;  /* 0x000000ff220f7208 */ /* 0x000fc40001000000 */
[----:B------:R-:W-:Y:S01]  /*0d00*/  ISETP.LT.AND P2, PT, R6, 0x300, !P0 ;  /* 0x000003000600780c */ /* 0x000fe20004741270 */
[----:B------:R-:W-:Y:S01]  /*0d10*/  IMAD R6, R13, 0x3c1, R0 ;  /* 0x000003c10d067824 */ /* 0x000fe200078e0200 */
[----:B------:R-:W-:Y:S02]  /*0d20*/  FSEL R8, R25, RZ, P3 ;  /* 0x000000ff19087208 */ /* 0x000fe40001800000 */
[----:B------:R-:W-:Y:S01]  /*0d30*/  FSETP.GEU.AND P4, PT, R26, RZ, PT ;  /* 0x000000ff1a00720b */ /* 0x000fe20003f8e000 */
[----:B------:R-:W-:Y:S01]  /*0d40*/  STS [R21], R36 ;  /* 0x0000002415007388 */ /* 0x000fe20000000800 */
[C---:B------:R-:W-:Y:S01]  /*0d50*/  FSETP.GEU.AND P3, PT, R12.reuse, RZ, PT ;  /* 0x000000ff0c00720b */ /* 0x040fe20003f6e000 */
[----:B------:R-:W-:Y:S02]  /*0d60*/  IMAD R9, R9, 0x5a180, R6 ;  /* 0x0005a18009097824 */ /* 0x000fe400078e0206 */
[----:B------:R0:W-:Y:S01]  /*0d70*/  STS [R24+0x100], R15 ;  /* 0x0001000f18007388 */ /* 0x0001e20000000800 */
[----:B------:R-:W-:-:S02]  /*0d80*/  FSEL R34, R12, RZ, P3 ;  /* 0x000000ff0c227208 */ /* 0x000fc40001800000 */
[----:B------:R-:W-:Y:S02]  /*0d90*/  FSETP.GEU.AND P3, PT, R11, RZ, PT ;  /* 0x000000ff0b00720b */ /* 0x000fe40003f6e000 */
[----:B------:R-:W-:Y:S02]  /*0da0*/  LOP3.LUT R6, R28, 0x30, RZ, 0xfc, !PT ;  /* 0x000000301c067812 */ /* 0x000fe400078efcff */
[----:B0-----:R-:W-:Y:S02]  /*0db0*/  FSEL R15, R26, RZ, P4 ;  /* 0x000000ff1a0f7208 */ /* 0x001fe40002000000 */
[C---:B------:R-:W-:Y:S01]  /*0dc0*/  FSETP.GEU.AND P4, PT, R32.reuse, RZ, PT ;  /* 0x000000ff2000720b */ /* 0x040fe20003f8e000 */
[----:B------:R0:W-:Y:S03]  /*0dd0*/  STS [R17+0x200], R8 ;  /* 0x0002000811007388 */ /* 0x0001e60000000800 */
[----:B------:R-:W-:-:S02]  /*0de0*/  FSEL R25, R32, RZ, P4 ;  /* 0x000000ff20197208 */ /* 0x000fc40002000000 */
[----:B------:R-:W-:Y:S01]  /*0df0*/  FSEL R32, R11, RZ, P3 ;  /* 0x000000ff0b207208 */ /* 0x000fe20001800000 */
[----:B------:R-:W-:Y:S01]  /*0e00*/  IMAD.HI R11, R6, 0x2aaaaaab, RZ ;  /* 0x2aaaaaab060b7827 */ /* 0x000fe200078e02ff */
[C---:B0-----:R-:W-:Y:S02]  /*0e10*/  LOP3.LUT R8, R28.reuse, 0x2c, RZ, 0xfc, !PT ;  /* 0x0000002c1c087812 */ /* 0x041fe400078efcff */
[----:B------:R-:W-:Y:S02]  /*0e20*/  LOP3.LUT R12, R28, 0x1c, RZ, 0xfc, !PT ;  /* 0x0000001c1c0c7812 */ /* 0x000fe400078efcff */
[----:B------:R-:W-:Y:S01]  /*0e30*/  SHF.R.U32.HI R26, RZ, 0x1f, R11 ;  /* 0x0000001fff1a7819 */ /* 0x000fe2000001160b */
[----:B------:R-:W-:Y:S01]  /*0e40*/  IMAD.HI R13, R8, 0x2aaaaaab, RZ ;  /* 0x2aaaaaab080d7827 */ /* 0x000fe200078e02ff */
[----:B------:R0:W-:Y:S02]  /*0e50*/  STS [R18+0x300], R15 ;  /* 0x0003000f12007388 */ /* 0x0001e40000000800 */
[----:B------:R-:W-:-:S02]  /*0e60*/  LEA.HI.SX32 R11, R11, R26, 0x1b ;  /* 0x0000001a0b0b7211 */ /* 0x000fc400078fdaff */
[----:B------:R-:W-:Y:S01]  /*0e70*/  SHF.R.U32.HI R26, RZ, 0x1f, R13 ;  /* 0x0000001fff1a7819 */ /* 0x000fe2000001160d */
[----:B0-----:R-:W-:-:S03]  /*0e80*/  IMAD.HI R15, R12, 0x2aaaaaab, RZ ;  /* 0x2aaaaaab0c0f7827 */ /* 0x001fc600078e02ff */
[----:B------:R-:W-:Y:S02]  /*0e90*/  LEA.HI.SX32 R13, R13, R26, 0x1b ;  /* 0x0000001a0d0d7211 */ /* 0x000fe400078fdaff */
[----:B------:R-:W-:Y:S01]  /*0ea0*/  SHF.R.U32.HI R26, RZ, 0x1f, R15 ;  /* 0x0000001fff1a7819 */ /* 0x000fe2000001160f */
[----:B------:R-:W-:Y:S01]  /*0eb0*/  STS [R21+0x40], R34 ;  /* 0x0000402215007388 */ /* 0x000fe20000000800 */
[----:B------:R-:W-:Y:S02]  /*0ec0*/  FSETP.GEU.AND P4, PT, R2, RZ, PT ;  /* 0x000000ff0200720b */ /* 0x000fe40003f8e000 */
[----:B------:R-:W-:Y:S01]  /*0ed0*/  LEA.HI.SX32 R15, R15, R26, 0x1b ;  /* 0x0000001a0f0f7211 */ /* 0x000fe200078fdaff */
[----:B------:R0:W-:Y:S01]  /*0ee0*/  STS [R24+0x140], R25 ;  /* 0x0001401918007388 */ /* 0x0001e20000000800 */
[----:B------:R-:W-:Y:S02]  /*0ef0*/  FSETP.GEU.AND P5, PT, R22, RZ, PT ;  /* 0x000000ff1600720b */ /* 0x000fe40003fae000 */
[----:B------:R-:W-:-:S02]  /*0f00*/  FSEL R2, R2, RZ, P4 ;  /* 0x000000ff02027208 */ /* 0x000fc40002000000 */
[----:B------:R-:W-:Y:S02]  /*0f10*/  FSETP.GEU.AND P4, PT, R16, RZ, PT ;  /* 0x000000ff1000720b */ /* 0x000fe40003f8e000 */
[----:B------:R-:W-:Y:S01]  /*0f20*/  ISETP.LT.AND P3, PT, R12, 0x300, !P0 ;  /* 0x000003000c00780c */ /* 0x000fe20004761270 */
[----:B0-----:R-:W-:-:S04]  /*0f30*/  IMAD R25, R15, -0xc0, R12 ;  /* 0xffffff400f197824 */ /* 0x001fc800078e020c */
[----:B------:R-:W-:Y:S01]  /*0f40*/  IMAD R12, R25, 0x3c1, R0 ;  /* 0x000003c1190c7824 */ /* 0x000fe200078e0200 */
[----:B------:R-:W-:Y:S02]  /*0f50*/  FSEL R25, R22, RZ, P5 ;  /* 0x000000ff16197208 */ /* 0x000fe40002800000 */
[----:B------:R-:W-:Y:S02]  /*0f60*/  FSETP.GEU.AND P5, PT, R30, RZ, PT ;  /* 0x000000ff1e00720b */ /* 0x000fe40003fae000 */
[----:B------:R-:W-:Y:S02]  /*0f70*/  FSEL R22, R16, RZ, P4 ;  /* 0x000000ff10167208 */ /* 0x000fe40002000000 */
[----:B------:R-:W-:Y:S01]  /*0f80*/  FSETP.GEU.AND P4, PT, R4, RZ, PT ;  /* 0x000000ff0400720b */ /* 0x000fe20003f8e000 */
[----:B------:R-:W-:Y:S01]  /*0f90*/  STS [R17+0x240], R32 ;  /* 0x0002402011007388 */ /* 0x000fe20000000800 */
[----:B------:R-:W-:Y:S01]  /*0fa0*/  FSEL R27, R30, RZ, P5 ;  /* 0x000000ff1e1b7208 */ /* 0x000fe20002800000 */
[----:B------:R-:W-:Y:S01]  /*0fb0*/  IMAD R15, R15, 0x5a180, R12 ;  /* 0x0005a1800f0f7824 */ /* 0x000fe200078e020c */
[----:B------:R-:W-:Y:S01]  /*0fc0*/  FSEL R30, R4, RZ, P4 ;  /* 0x000000ff041e7208 */ /* 0x000fe20002000000 */
[----:B------:R0:W-:Y:S01]  /*0fd0*/  STS [R18+0x340], R25 ;  /* 0x0003401912007388 */ /* 0x0001e20000000800 */
[----:B------:R-:W-:-:S02]  /*0fe0*/  FSETP.GEU.AND P5, PT, R20, RZ, PT ;  /* 0x000000ff1400720b */ /* 0x000fc40003fae000 */
[C---:B------:R-:W-:Y:S01]  /*0ff0*/  LOP3.LUT R4, R28.reuse, 0x28, RZ, 0xfc, !PT ;  /* 0x000000281c047812 */ /* 0x040fe200078efcff */
[----:B------:R1:W-:Y:S01]  /*1000*/  STS [R21+0x80], R2 ;  /* 0x0000800215007388 */ /* 0x0003e20000000800 */
[----:B------:R-:W-:Y:S02]  /*1010*/  LOP3.LUT R12, R28, 0x24, RZ, 0xfc, !PT ;  /* 0x000000241c0c7812 */ /* 0x000fe400078efcff */
[----:B------:R-:W-:Y:S01]  /*1020*/  FSEL R29, R20, RZ, P5 ;  /* 0x000000ff141d7208 */ /* 0x000fe20002800000 */
[----:B------:R-:W-:Y:S01]  /*1030*/  STS [R24+0x180], R27 ;  /* 0x0001801b18007388 */ /* 0x000fe20000000800 */
[----:B------:R-:W-:Y:S01]  /*1040*/  FSETP.GEU.AND P5, PT, R10, RZ, PT ;  /* 0x000000ff0a00720b */ /* 0x000fe20003fae000 */
[----:B0-----:R-:W-:Y:S01]  /*1050*/  IMAD.HI R25, R4, 0x2aaaaaab, RZ ;  /* 0x2aaaaaab04197827 */ /* 0x001fe200078e02ff */
[----:B-1----:R-:W-:Y:S01]  /*1060*/  LOP3.LUT R2, R28, 0x18, RZ, 0xfc, !PT ;  /* 0x000000181c027812 */ /* 0x002fe200078efcff */
[----:B------:R0:W-:Y:S02]  /*1070*/  STS [R17+0x280], R22 ;  /* 0x0002801611007388 */ /* 0x0001e40000000800 */
[----:B------:R-:W-:Y:S01]  /*1080*/  IMAD.HI R16, R12, 0x2aaaaaab, RZ ;  /* 0x2aaaaaab0c107827 */ /* 0x000fe200078e02ff */
[----:B------:R-:W-:Y:S01]  /*1090*/  FSEL R31, R10, RZ, P5 ;  /* 0x000000ff0a1f7208 */ /* 0x000fe20002800000 */
[----:B------:R1:W-:Y:S01]  /*10a0*/  STS [R18+0x380], R29 ;  /* 0x0003801d12007388 */ /* 0x0003e20000000800 */
[----:B------:R-:W-:Y:S01]  /*10b0*/  SHF.R.U32.HI R10, RZ, 0x1f, R25 ;  /* 0x0000001fff0a7819 */ /* 0x000fe20000011619 */
[----:B0-----:R-:W-:Y:S01]  /*10c0*/  IMAD.HI R22, R2, 0x2aaaaaab, RZ ;  /* 0x2aaaaaab02167827 */ /* 0x001fe200078e02ff */
[----:B------:R-:W-:-:S02]  /*10d0*/  SHF.R.U32.HI R27, RZ, 0x1f, R16 ;  /* 0x0000001fff1b7819 */ /* 0x000fc40000011610 */
[----:B------:R-:W-:Y:S02]  /*10e0*/  FSETP.GEU.AND P4, PT, R23, RZ, PT ;  /* 0x000000ff1700720b */ /* 0x000fe40003f8e000 */
[----:B-1----:R-:W-:Y:S01]  /*10f0*/  SHF.R.U32.HI R29, RZ, 0x1f, R22 ;  /* 0x0000001fff1d7819 */ /* 0x002fe20000011616 */
[----:B------:R0:W-:Y:S01]  /*1100*/  STS [R21+0xc0], R30 ;  /* 0x0000c01e15007388 */ /* 0x0001e20000000800 */
[----:B------:R-:W-:Y:S02]  /*1110*/  LEA.HI.SX32 R25, R25, R10, 0x1b ;  /* 0x0000000a19197211 */ /* 0x000fe400078fdaff */
[----:B------:R-:W-:Y:S02]  /*1120*/  FSEL R10, R23, RZ, P4 ;  /* 0x000000ff170a7208 */ /* 0x000fe40002000000 */
[----:B------:R-:W-:Y:S02]  /*1130*/  FSETP.GEU.AND P4, PT, R14, RZ, PT ;  /* 0x000000ff0e00720b */ /* 0x000fe40003f8e000 */
[----:B0-----:R-:W-:-:S02]  /*1140*/  LEA.HI.SX32 R21, R16, R27, 0x1b ;  /* 0x0000001b10157211 */ /* 0x001fc400078fdaff */
[----:B------:R-:W-:Y:S02]  /*1150*/  LEA.HI.SX32 R27, R22, R29, 0x1b ;  /* 0x0000001d161b7211 */ /* 0x000fe400078fdaff */
[----:B------:R-:W-:Y:S02]  /*1160*/  LOP3.LUT R22, R28, 0x10, RZ, 0xfc, !PT ;  /* 0x000000101c167812 */ /* 0x000fe400078efcff */
[----:B------:R-:W-:Y:S02]  /*1170*/  FSEL R35, R14, RZ, P4 ;  /* 0x000000ff0e237208 */ /* 0x000fe40002000000 */
[----:B------:R-:W-:Y:S01]  /*1180*/  LOP3.LUT R14, R28, 0xc, RZ, 0xfc, !PT ;  /* 0x0000000c1c0e7812 */ /* 0x000fe200078efcff */
[----:B------:R-:W-:Y:S01]  /*1190*/  IMAD.HI R29, R22, 0x2aaaaaab, RZ ;  /* 0x2aaaaaab161d7827 */ /* 0x000fe200078e02ff */
[----:B------:R0:W-:Y:S01]  /*11a0*/  STS [R24+0x1c0], R31 ;  /* 0x0001c01f18007388 */ /* 0x0001e20000000800 */
[----:B------:R-:W-:Y:S02]  /*11b0*/  ISETP.LT.AND P4, PT, R2, 0x300, !P0 ;  /* 0x000003000200780c */ /* 0x000fe40004781270 */
[----:B------:R-:W-:Y:S01]  /*11c0*/  IMAD R33, R27, -0xc0, R2 ;  /* 0xffffff401b217824 */ /* 0x000fe200078e0202 */
[----:B------:R-:W-:Y:S01]  /*11d0*/  SHF.R.U32.HI R2, RZ, 0x1f, R29 ;  /* 0x0000001fff027819 */ /* 0x000fe2000001161d */
[----:B0-----:R-:W-:Y:S01]  /*11e0*/  IMAD.HI R31, R14, 0x2aaaaaab, RZ ;  /* 0x2aaaaaab0e1f7827 */ /* 0x001fe200078e02ff */
[----:B------:R-:W-:-:S02]  /*11f0*/  LOP3.LUT R24, R28, 0x8, RZ, 0xfc, !PT ;  /* 0x000000081c187812 */ /* 0x000fc400078efcff */
[----:B------:R-:W-:Y:S01]  /*1200*/  LEA.HI.SX32 R29, R29, R2, 0x1b ;  /* 0x000000021d1d7211 */ /* 0x000fe200078fdaff */
[----:B------:R-:W-:Y:S01]  /*1210*/  IMAD R16, R33, 0x3c1, R0 ;  /* 0x000003c121107824 */ /* 0x000fe200078e0200 */
[----:B------:R-:W-:Y:S01]  /*1220*/  SHF.R.U32.HI R2, RZ, 0x1f, R31 ;  /* 0x0000001fff027819 */ /* 0x000fe2000001161f */
[----:B------:R-:W-:Y:S01]  /*1230*/  IMAD.HI R33, R24, 0x2aaaaaab, RZ ;  /* 0x2aaaaaab18217827 */ /* 0x000fe200078e02ff */
[----:B------:R0:W-:Y:S02]  /*1240*/  STS [R17+0x2c0], R10 ;  /* 0x0002c00a11007388 */ /* 0x0001e40000000800 */
[----:B------:R-:W-:Y:S02]  /*1250*/  LEA.HI.SX32 R31, R31, R2, 0x1b ;  /* 0x000000021f1f7211 */ /* 0x000fe400078fdaff */
[----:B------:R-:W-:Y:S02]  /*1260*/  LOP3.LUT R2, R28, 0x4, RZ, 0xfc, !PT ;  /* 0x000000041c027812 */ /* 0x000fe400078efcff */
[----:B0-----:R-:W-:-:S04]  /*1270*/  SHF.R.U32.HI R10, RZ, 0x1f, R33 ;  /* 0x0000001fff0a7819 */ /* 0x001fc80000011621 */
[----:B------:R-:W-:Y:S01]  /*1280*/  LEA.HI.SX32 R33, R33, R10, 0x1b ;  /* 0x0000000a21217211 */ /* 0x000fe200078fdaff */
[----:B------:R-:W-:-:S05]  /*1290*/  IMAD.HI R10, R2, 0x2aaaaaab, RZ ;  /* 0x2aaaaaab020a7827 */ /* 0x000fca00078e02ff */
[----:B------:R-:W-:-:S04]  /*12a0*/  SHF.R.U32.HI R17, RZ, 0x1f, R10 ;  /* 0x0000001fff117819 */ /* 0x000fc8000001160a */
[----:B------:R-:W-:Y:S01]  /*12b0*/  LEA.HI.SX32 R17, R10, R17, 0x1b ;  /* 0x000000110a117211 */ /* 0x000fe200078fdaff */
[----:B------:R0:W-:Y:S01]  /*12c0*/  STS [R18+0x3c0], R35 ;  /* 0x0003c02312007388 */ /* 0x0001e20000000800 */
[----:B------:R-:W-:Y:S01]  /*12d0*/  BAR.SYNC.DEFER_BLOCKING 0x0 ;  /* 0x0000000000007b1d */ /* 0x000fe20000010000 */
[----:B------:R-:W-:Y:S02]  /*12e0*/  ISETP.LT.AND P5, PT, R2, 0x300, !P0 ;  /* 0x000003000200780c */ /* 0x000fe400047a1270 */
[----:B0-----:R-:W-:-:S04]  /*12f0*/  IMAD R35, R17, -0xc0, R2 ;  /* 0xffffff4011237824 */ /* 0x001fc800078e0202 */
[----:B------:R-:W-:-:S04]  /*1300*/  IMAD R2, R35, 0x3c1, R0 ;  /* 0x000003c123027824 */ /* 0x000fc800078e0200 */
[----:B------:R-:W-:Y:S02]  /*1310*/  IMAD R35, R17, 0x5a180, R2 ;  /* 0x0005a18011237824 */ /* 0x000fe400078e0202 */
[----:B------:R-:W-:-:S05]  /*1320*/  IMAD.HI R2, R28, 0x2aaaaaab, RZ ;  /* 0x2aaaaaab1c027827 */ /* 0x000fca00078e02ff */
[----:B------:R-:W-:-:S04]  /*1330*/  SHF.R.U32.HI R17, RZ, 0x1f, R2 ;  /* 0x0000001fff117819 */ /* 0x000fc80000011602 */
[----:B------:R-:W-:-:S05]  /*1340*/  LEA.HI.SX32 R17, R2, R17, 0x1b ;  /* 0x0000001102117211 */ /* 0x000fca00078fdaff */
[----:B------:R-:W-:-:S04]  /*1350*/  IMAD R37, R17, -0xc0, R28 ;  /* 0xffffff4011257824 */ /* 0x000fc800078e021c */
[----:B------:R-:W-:-:S04]  /*1360*/  IMAD R2, R37, 0x3c1, R0 ;  /* 0x000003c125027824 */ /* 0x000fc800078e0200 */
[----:B------:R-:W-:Y:S01]  /*1370*/  IMAD R17, R17, 0x5a180, R2 ;  /* 0x0005a18011117824 */ /* 0x000fe200078e0202 */
[----:B------:R-:W-:-:S04]  /*1380*/  SHF.R.U32.HI R2, RZ, 0x4, R3 ;  /* 0x00000004ff027819 */ /* 0x000fc80000011603 */
[----:B------:R-:W-:Y:S02]  /*1390*/  LOP3.LUT R2, R2, 0xc, RZ, 0xc0, !PT ;  /* 0x0000000c02027812 */ /* 0x000fe400078ec0ff */
[----:B------:R-:W-:-:S03]  /*13a0*/  LOP3.LUT R10, R3, 0xff, RZ, 0xc0, !PT ;  /* 0x000000ff030a7812 */ /* 0x000fc600078ec0ff */
[----:B------:R-:W-:-:S04]  /*13b0*/  VIADD R3, R2, UR4 ;  /* 0x0000000402037c36 */ /* 0x000fc80008000000 */
[----:B------:R-:W-:Y:S02]  /*13c0*/  IMAD R18, R10, 0x4, R3 ;  /* 0x000000040a127824 */ /* 0x000fe400078e0203 */
[----:B------:R-:W0:Y:S03]  /*13d0*/  LDC.64 R2, c[0x0][0x238] ;  /* 0x00008e00ff027b82 */ /* 0x000e260000000a00 */
[----:B------:R-:W1:Y:S01]  /*13e0*/  LDS R37, [R18] ;  /* 0x0000000012257984 */ /* 0x000e620000000800 */
[----:B------:R-:W-:Y:S01]  /*13f0*/  IMAD R27, R27, 0x5a180, R16 ;  /* 0x0005a1801b1b7824 */ /* 0x000fe200078e0210 */
[----:B------:R-:W-:-:S05]  /*1400*/  LOP3.LUT R20, R28, 0x14, RZ, 0xfc, !PT ;  /* 0x000000141c147812 */ /* 0x000fca00078efcff */
[----:B------:R-:W-:-:S04]  /*1410*/  IMAD.HI R26, R20, 0x2aaaaaab, RZ ;  /* 0x2aaaaaab141a7827 */ /* 0x000fc800078e02ff */
[----:B0-----:R-:W-:Y:S01]  /*1420*/  IMAD.WIDE R16, R17, 0x4, R2 ;  /* 0x0000000411107825 */ /* 0x001fe200078e0202 */
[----:B------:R-:W-:-:S04]  /*1430*/  SHF.R.U32.HI R23, RZ, 0x1f, R26 ;  /* 0x0000001fff177819 */ /* 0x000fc8000001161a */
[----:B-1----:R0:W-:Y:S01]  /*1440*/  @P6 STG.E desc[UR6][R16.64], R37 ;  /* 0x0000002510006986 */ /* 0x0021e2000c101906 */
[----:B------:R-:W-:Y:S02]  /*1450*/  ISETP.NE.AND P6, PT, R19, RZ, PT ;  /* 0x000000ff1300720c */ /* 0x000fe40003fc5270 */
[----:B------:R-:W-:-:S04]  /*1460*/  LOP3.LUT R19, R10, 0x100, RZ, 0xfc, !PT ;  /* 0x000001000a137812 */ /* 0x000fc800078efcff */
[----:B------:R-:W-:-:S04]  /*1470*/  SHF.R.U32.HI R19, RZ, 0x4, R19 ;  /* 0x00000004ff137819 */ /* 0x000fc80000011613 */
[----:B------:R-:W-:Y:S02]  /*1480*/  LOP3.LUT R19, R19, 0x1c, RZ, 0xc0, !PT ;  /* 0x0000001c13137812 */ /* 0x000fe400078ec0ff */
[----:B------:R-:W-:-:S03]  /*1490*/  LEA.HI.SX32 R23, R26, R23, 0x1b ;  /* 0x000000171a177211 */ /* 0x000fc600078fdaff */
[----:B------:R-:W-:-:S04]  /*14a0*/  VIADD R19, R19, UR4 ;  /* 0x0000000413137c36 */ /* 0x000fc80008000000 */
[----:B------:R-:W-:Y:S02]  /*14b0*/  IMAD R26, R10, 0x4, R19 ;  /* 0x000000040a1a7824 */ /* 0x000fe400078e0213 */
[----:B------:R-:W-:-:S04]  /*14c0*/  IMAD.WIDE R18, R35, 0x4, R2 ;  /* 0x0000000423127825 */ /* 0x000fc800078e0202 */
[----:B------:R-:W-:Y:S01]  /*14d0*/  IMAD R35, R33, -0xc0, R24 ;  /* 0xffffff4021237824 */ /* 0x000fe200078e0218 */
[----:B------:R-:W1:Y:S03]  /*14e0*/  LDS R26, [R26+0x400] ;  /* 0x000400001a1a7984 */ /* 0x000e660000000800 */
[----:B0-----:R-:W-:-:S04]  /*14f0*/  IMAD R16, R35, 0x3c1, R0 ;  /* 0x000003c123107824 */ /* 0x001fc800078e0200 */
[----:B------:R-:W-:Y:S01]  /*1500*/  IMAD R17, R33, 0x5a180, R16 ;  /* 0x0005a18021117824 */ /* 0x000fe200078e0210 */
[----:B------:R-:W-:-:S04]  /*1510*/  LOP3.LUT R16, R10, 0x200, RZ, 0xfc, !PT ;  /* 0x000002000a107812 */ /* 0x000fc800078efcff */
[----:B------:R-:W-:-:S04]  /*1520*/  SHF.R.U32.HI R16, RZ, 0x4, R16 ;  /* 0x00000004ff107819 */ /* 0x000fc80000011610 */
[----:B------:R-:W-:-:S05]  /*1530*/  LOP3.LUT R16, R16, 0x2c, RZ, 0xc0, !PT ;  /* 0x0000002c10107812 */ /* 0x000fca00078ec0ff */
[----:B------:R-:W-:-:S04]  /*1540*/  VIADD R33, R16, UR4 ;  /* 0x0000000410217c36 */ /* 0x000fc80008000000 */
[----:B------:R-:W-:-:S06]  /*1550*/  IMAD R33, R10, 0x4, R33 ;  /* 0x000000040a217824 */ /* 0x000fcc00078e0221 */
[----:B------:R-:W0:Y:S04]  /*1560*/  LDS R33, [R33+0x800] ;  /* 0x0008000021217984 */ /* 0x000e280000000800 */
[----:B-1----:R1:W-:Y:S01]  /*1570*/  @P5 STG.E desc[UR6][R18.64], R26 ;  /* 0x0000001a12005986 */ /* 0x0023e2000c101906 */
[----:B------:R-:W-:Y:S01]  /*1580*/  ISETP.LT.AND P5, PT, R24, 0x300, !P0 ;  /* 0x000003001800780c */ /* 0x000fe200047a1270 */
[----:B------:R-:W-:-:S04]  /*1590*/  IMAD.WIDE R16, R17, 0x4, R2 ;  /* 0x0000000411107825 */ /* 0x000fc800078e0202 */
[----:B-1----:R-:W-:-:S08]  /*15a0*/  IMAD R19, R31, -0xc0, R14 ;  /* 0xffffff401f137824 */ /* 0x002fd000078e020e */
[----:B0-----:R-:W-:Y:S01]  /*15b0*/  @P5 STG.E desc[UR6][R16.64], R33 ;  /* 0x0000002110005986 */ /* 0x001fe2000c101906 */
[----:B------:R-:W-:Y:S01]  /*15c0*/  ISETP.LT.AND P5, PT, R14, 0x300, !P0 ;  /* 0x000003000e00780c */ /* 0x000fe200047a1270 */
[----:B------:R-:W-:-:S04]  /*15d0*/  IMAD R14, R19, 0x3c1, R0 ;  /* 0x000003c1130e7824 */ /* 0x000fc800078e0200 */
[----:B------:R-:W-:Y:S01]  /*15e0*/  IMAD R31, R31, 0x5a180, R14 ;  /* 0x0005a1801f1f7824 */ /* 0x000fe200078e020e */
[----:B------:R-:W-:-:S04]  /*15f0*/  LOP3.LUT R14, R10, 0x300, RZ, 0xfc, !PT ;  /* 0x000003000a0e7812 */ /* 0x000fc800078efcff */
[----:B------:R-:W-:-:S04]  /*1600*/  SHF.R.U32.HI R14, RZ, 0x4, R14 ;  /* 0x00000004ff0e7819 */ /* 0x000fc8000001160e */
[----:B------:R-:W-:-:S05]  /*1610*/  LOP3.LUT R14, R14, 0x3c, RZ, 0xc0, !PT ;  /* 0x0000003c0e0e7812 */ /* 0x000fca00078ec0ff */
[----:B------:R-:W-:-:S04]  /*1620*/  VIADD R19, R14, UR4 ;  /* 0x000000040e137c36 */ /* 0x000fc80008000000 */
[----:B------:R-:W-:Y:S02]  /*1630*/  IMAD R18, R10, 0x4, R19 ;  /* 0x000000040a127824 */ /* 0x000fe400078e0213 */
[----:B------:R-:W-:-:S03]  /*1640*/  IMAD R19, R29, -0xc0, R22 ;  /* 0xffffff401d137824 */ /* 0x000fc600078e0216 */
[----:B------:R0:W1:Y:S01]  /*1650*/  LDS R35, [R18+0xc00] ;  /* 0x000c000012237984 */ /* 0x0000620000000800 */
[----:B------:R-:W-:-:S04]  /*1660*/  IMAD R14, R19, 0x3c1, R0 ;  /* 0x000003c1130e7824 */ /* 0x000fc800078e0200 */
[----:B------:R-:W-:Y:S01]  /*1670*/  IMAD R29, R29, 0x5a180, R14 ;  /* 0x0005a1801d1d7824 */ /* 0x000fe200078e020e */
[----:B------:R-:W-:-:S04]  /*1680*/  LOP3.LUT R14, R10, 0x400, RZ, 0xfc, !PT ;  /* 0x000004000a0e7812 */ /* 0x000fc800078efcff */
[----:B------:R-:W-:-:S04]  /*1690*/  SHF.R.U32.HI R14, RZ, 0x4, R14 ;  /* 0x00000004ff0e7819 */ /* 0x000fc8000001160e */
[----:B------:R-:W-:-:S05]  /*16a0*/  LOP3.LUT R14, R14, 0x4c, RZ, 0xc0, !PT ;  /* 0x0000004c0e0e7812 */ /* 0x000fca00078ec0ff */
[----:B------:R-:W-:-:S04]  /*16b0*/  VIADD R19, R14, UR4 ;  /* 0x000000040e137c36 */ /* 0x000fc80008000000 */
[----:B0-----:R-:W-:Y:S02]  /*16c0*/  IMAD R18, R10, 0x4, R19 ;  /* 0x000000040a127824 */ /* 0x001fe400078e0213 */
[----:B------:R-:W-:-:S03]  /*16d0*/  IMAD.WIDE R16, R31, 0x4, R2 ;  /* 0x000000041f107825 */ /* 0x000fc600078e0202 */
[----:B------:R-:W0:Y:S01]  /*16e0*/  LDS R31, [R18+0x1000] ;  /* 0x00100000121f7984 */ /* 0x000e220000000800 */
[----:B------:R-:W-:-:S04]  /*16f0*/  IMAD R19, R23, -0xc0, R20 ;  /* 0xffffff4017137824 */ /* 0x000fc800078e0214 */
[----:B------:R-:W-:Y:S01]  /*1700*/  IMAD R14, R19, 0x3c1, R0 ;  /* 0x000003c1130e7824 */ /* 0x000fe200078e0200 */
[----:B-1----:R1:W-:Y:S01]  /*1710*/  @P5 STG.E desc[UR6][R16.64], R35 ;  /* 0x0000002310005986 */ /* 0x0023e2000c101906 */
[----:B------:R-:W-:Y:S02]  /*1720*/  ISETP.LT.AND P5, PT, R22, 0x300, !P0 ;  /* 0x000003001600780c */ /* 0x000fe400047a1270 */
[----:B------:R-:W-:Y:S01]  /*1730*/  IMAD R23, R23, 0x5a180, R14 ;  /* 0x0005a18017177824 */ /* 0x000fe200078e020e */
[C---:B------:R-:W-:Y:S02]  /*1740*/  LOP3.LUT R14, R10.reuse, 0x500, RZ, 0xfc, !PT ;  /* 0x000005000a0e7812 */ /* 0x040fe400078efcff */
[----:B------:R-:W-:Y:S02]  /*1750*/  LOP3.LUT R19, R10, 0x600, RZ, 0xfc, !PT ;  /* 0x000006000a137812 */ /* 0x000fe400078efcff */
[----:B------:R-:W-:Y:S01]  /*1760*/  SHF.R.U32.HI R14, RZ, 0x4, R14 ;  /* 0x00000004ff0e7819 */ /* 0x000fe2000001160e */
[----:B-1----:R-:W-:-:S03]  /*1770*/  IMAD.WIDE R16, R29, 0x4, R2 ;  /* 0x000000041d107825 */ /* 0x002fc600078e0202 */
[----:B------:R-:W-:Y:S02]  /*1780*/  LOP3.LUT R14, R14, 0x5c, RZ, 0xc0, !PT ;  /* 0x0000005c0e0e7812 */ /* 0x000fe400078ec0ff */
[----:B------:R-:W-:-:S04]  /*1790*/  SHF.R.U32.HI R19, RZ, 0x4, R19 ;  /* 0x00000004ff137819 */ /* 0x000fc80000011613 */
[----:B------:R-:W-:Y:S01]  /*17a0*/  LOP3.LUT R19, R19, 0x6c, RZ, 0xc0, !PT ;  /* 0x0000006c13137812 */ /* 0x000fe200078ec0ff */
[----:B0-----:R0:W-:Y:S01]  /*17b0*/  @P5 STG.E desc[UR6][R16.64], R31 ;  /* 0x0000001f10005986 */ /* 0x0011e2000c101906 */
[----:B------:R-:W-:Y:S02]  /*17c0*/  ISETP.LT.AND P5, PT, R20, 0x300, !P0 ;  /* 0x000003001400780c */ /* 0x000fe400047a1270 */
[----:B------:R-:W-:-:S04]  /*17d0*/  LOP3.LUT R20, R10, 0x700, RZ, 0xfc, !PT ;  /* 0x000007000a147812 */ /* 0x000fc800078efcff */
[----:B------:R-:W-:Y:S02]  /*17e0*/  SHF.R.U32.HI R20, RZ, 0x4, R20 ;  /* 0x00000004ff147819 */ /* 0x000fe40000011614 */
[----:B0-----:R-:W-:Y:S01]  /*17f0*/  IADD3 R17, R14, UR4, RZ ;  /* 0x000000040e117c10 */ /* 0x001fe2000fffe0ff */
[----:B------:R-:W-:Y:S01]  /*1800*/  VIADD R19, R19, UR4 ;  /* 0x0000000413137c36 */ /* 0x000fe20008000000 */
[----:B------:R-:W-:-:S03]  /*1810*/  LOP3.LUT R14, R20, 0x7c, RZ, 0xc0, !PT ;  /* 0x0000007c140e7812 */ /* 0x000fc600078ec0ff */
[----:B------:R-:W-:Y:S02]  /*1820*/  IMAD R20, R10, 0x4, R17 ;  /* 0x000000040a147824 */ /* 0x000fe400078e0211 */
[----:B------:R-:W-:Y:S02]  /*1830*/  VIADD R17, R14, UR4 ;  /* 0x000000040e117c36 */ /* 0x000fe40008000000 */
[C---:B------:R-:W-:Y:S01]  /*1840*/  IMAD R22, R10.reuse, 0x4, R19 ;  /* 0x000000040a167824 */ /* 0x040fe200078e0213 */
[----:B------:R0:W1:Y:S01]  /*1850*/  LDS R29, [R20+0x1400] ;  /* 0x00140000141d7984 */ /* 0x0000620000000800 */
[----:B------:R-:W-:-:S03]  /*1860*/  IMAD R24, R10, 0x4, R17 ;  /* 0x000000040a187824 */ /* 0x000fc600078e0211 */
[----:B------:R2:W3:Y:S04]  /*1870*/  LDS R31, [R22+0x1800] ;  /* 0x00180000161f7984 */ /* 0x0004e80000000800 */
[----:B------:R4:W5:Y:S01]  /*1880*/  LDS R33, [R24+0x1c00] ;  /* 0x001c000018217984 */ /* 0x0009620000000800 */
[----:B------:R-:W-:Y:S01]  /*1890*/  LOP3.LUT R14, R10, 0x800, RZ, 0xfc, !PT ;  /* 0x000008000a0e7812 */ /* 0x000fe200078efcff */
[----:B------:R-:W-:-:S03]  /*18a0*/  IMAD.WIDE R16, R23, 0x4, R2 ;  /* 0x0000000417107825 */ /* 0x000fc600078e0202 */
[----:B------:R-:W-:-:S04]  /*18b0*/  SHF.R.U32.HI R23, RZ, 0x4, R14 ;  /* 0x00000004ff177819 */ /* 0x000fc8000001160e */
[----:B------:R-:W-:Y:S01]  /*18c0*/  LOP3.LUT R23, R23, 0x8c, RZ, 0xc0, !PT ;  /* 0x0000008c17177812 */ /* 0x000fe200078ec0ff */
[--C-:B------:R-:W-:Y:S01]  /*18d0*/  IMAD.WIDE R18, R27, 0x4, R2.reuse ;  /* 0x000000041b127825 */ /* 0x100fe200078e0202 */
[C---:B0-----:R-:W-:Y:S02]  /*18e0*/  LOP3.LUT R20, R10.reuse, 0x900, RZ, 0xfc, !PT ;  /* 0x000009000a147812 */ /* 0x041fe400078efcff */
[C---:B--2---:R-:W-:Y:S01]  /*18f0*/  LOP3.LUT R22, R10.reuse, 0xa00, RZ, 0xfc, !PT ;  /* 0x00000a000a167812 */ /* 0x044fe200078efcff */
[----:B------:R-:W-:Y:S01]  /*1900*/  VIADD R23, R23, UR4 ;  /* 0x0000000417177c36 */ /* 0x000fe20008000000 */
[C---:B----4-:R-:W-:Y:S01]  /*1910*/  LOP3.LUT R24, R10.reuse, 0xb00, RZ, 0xfc, !PT ;  /* 0x00000b000a187812 */ /* 0x050fe200078efcff */
[----:B------:R-:W-:Y:S01]  /*1920*/  IMAD.WIDE R14, R15, 0x4, R2 ;  /* 0x000000040f0e7825 */ /* 0x000fe200078e0202 */
[C---:B------:R-:W-:Y:S02]  /*1930*/  LOP3.LUT R26, R10.reuse, 0xe00, RZ, 0xfc, !PT ;  /* 0x00000e000a1a7812 */ /* 0x040fe400078efcff */
[----:B------:R-:W-:Y:S01]  /*1940*/  SHF.R.U32.HI R20, RZ, 0x4, R20 ;  /* 0x00000004ff147819 */ /* 0x000fe20000011614 */
[----:B------:R-:W-:Y:S01]  /*1950*/  IMAD R23, R10, 0x4, R23 ;  /* 0x000000040a177824 */ /* 0x000fe200078e0217 */
[----:B------:R-:W-:-:S02]  /*1960*/  SHF.R.U32.HI R22, RZ, 0x4, R22 ;  /* 0x00000004ff167819 */ /* 0x000fc40000011616 */
[----:B------:R-:W-:Y:S02]  /*1970*/  SHF.R.U32.HI R24, RZ, 0x4, R24 ;  /* 0x00000004ff187819 */ /* 0x000fe40000011618 */
[----:B------:R-:W-:Y:S01]  /*1980*/  SHF.R.U32.HI R26, RZ, 0x4, R26 ;  /* 0x00000004ff1a7819 */ /* 0x000fe2000001161a */
[----:B------:R-:W0:Y:S04]  /*1990*/  LDS R27, [R23+0x2000] ;  /* 0x00200000171b7984 */ /* 0x000e280000000800 */
[----:B-1----:R1:W-:Y:S01]  /*19a0*/  @P5 STG.E desc[UR6][R16.64], R29 ;  /* 0x0000001d10005986 */ /* 0x0023e2000c101906 */
[----:B------:R-:W-:-:S03]  /*19b0*/  LOP3.LUT R20, R20, 0x9c, RZ, 0xc0, !PT ;  /* 0x0000009c14147812 */ /* 0x000fc600078ec0ff */
[----:B---3--:R2:W-:Y:S01]  /*19c0*/  @P4 STG.E desc[UR6][R18.64], R31 ;  /* 0x0000001f12004986 */ /* 0x0085e2000c101906 */
[----:B------:R-:W-:Y:S02]  /*19d0*/  LOP3.LUT R22, R22, 0xac, RZ, 0xc0, !PT ;  /* 0x000000ac16167812 */ /* 0x000fe400078ec0ff */
[C---:B-1----:R-:W-:Y:S02]  /*19e0*/  LOP3.LUT R16, R10.reuse, 0xc00, RZ, 0xfc, !PT ;  /* 0x00000c000a107812 */ /* 0x042fe400078efcff */
[C---:B------:R-:W-:Y:S02]  /*19f0*/  LOP3.LUT R17, R10.reuse, 0xd00, RZ, 0xfc, !PT ;  /* 0x00000d000a117812 */ /* 0x040fe400078efcff */
[----:B--2---:R-:W-:Y:S02]  /*1a00*/  LOP3.LUT R18, R10, 0xf00, RZ, 0xfc, !PT ;  /* 0x00000f000a127812 */ /* 0x004fe400078efcff */
[----:B------:R-:W-:Y:S02]  /*1a10*/  SHF.R.U32.HI R16, RZ, 0x4, R16 ;  /* 0x00000004ff107819 */ /* 0x000fe40000011610 */
[----:B------:R-:W-:Y:S01]  /*1a20*/  SHF.R.U32.HI R17, RZ, 0x4, R17 ;  /* 0x00000004ff117819 */ /* 0x000fe20000011611 */
[----:B-----5:R1:W-:Y:S01]  /*1a30*/  @P3 STG.E desc[UR6][R14.64], R33 ;  /* 0x000000210e003986 */ /* 0x0203e2000c101906 */
[----:B------:R-:W-:-:S02]  /*1a40*/  LOP3.LUT R24, R24, 0xbc, RZ, 0xc0, !PT ;  /* 0x000000bc18187812 */ /* 0x000fc400078ec0ff */
[----:B------:R-:W-:Y:S02]  /*1a50*/  LOP3.LUT R16, R16, 0xcc, RZ, 0xc0, !PT ;  /* 0x000000cc10107812 */ /* 0x000fe400078ec0ff */
[----:B------:R-:W-:Y:S01]  /*1a60*/  LOP3.LUT R26, R26, 0xec, RZ, 0xc0, !PT ;  /* 0x000000ec1a1a7812 */ /* 0x000fe200078ec0ff */
[----:B------:R-:W-:Y:S01]  /*1a70*/  VIADD R19, R24, UR4 ;  /* 0x0000000418137c36 */ /* 0x000fe20008000000 */
[----:B------:R-:W-:Y:S02]  /*1a80*/  IADD3 R29, R16, UR4, RZ ;  /* 0x00000004101d7c10 */ /* 0x000fe4000fffe0ff */
[----:B-1----:R-:W-:Y:S02]  /*1a90*/  SHF.R.U32.HI R14, RZ, 0x4, R18 ;  /* 0x00000004ff0e7819 */ /* 0x002fe40000011612 */
[----:B------:R-:W-:Y:S01]  /*1aa0*/  LOP3.LUT R18, R17, 0xdc, RZ, 0xc0, !PT ;  /* 0x000000dc11127812 */ /* 0x000fe200078ec0ff */
[----:B------:R-:W-:Y:S02]  /*1ab0*/  VIADD R15, R20, UR4 ;  /* 0x00000004140f7c36 */ /* 0x000fe40008000000 */
[----:B------:R-:W-:-:S02]  /*1ac0*/  VIADD R17, R22, UR4 ;  /* 0x0000000416117c36 */ /* 0x000fc40008000000 */
[----:B------:R-:W-:Y:S02]  /*1ad0*/  VIADD R31, R18, UR4 ;  /* 0x00000004121f7c36 */ /* 0x000fe40008000000 */
[----:B------:R-:W-:Y:S02]  /*1ae0*/  IMAD R15, R10, 0x4, R15 ;  /* 0x000000040a0f7824 */ /* 0x000fe400078e020f */
[----:B------:R-:W-:Y:S02]  /*1af0*/  VIADD R33, R26, UR4 ;  /* 0x000000041a217c36 */ /* 0x000fe40008000000 */
[C---:B------:R-:W-:Y:S01]  /*1b00*/  IMAD R20, R10.reuse, 0x4, R17 ;  /* 0x000000040a147824 */ /* 0x040fe200078e0211 */
[----:B------:R1:W2:Y:S01]  /*1b10*/  LDS R23, [R15+0x2400] ;  /* 0x002400000f177984 */ /* 0x0002a20000000800 */
[C---:B------:R-:W-:Y:S02]  /*1b20*/  IMAD R19, R10.reuse, 0x4, R19 ;  /* 0x000000040a137824 */ /* 0x040fe400078e0213 */
[----:B------:R-:W-:-:S02]  /*1b30*/  IMAD R18, R10, 0x4, R29 ;  /* 0x000000040a127824 */ /* 0x000fc400078e021d */
[C---:B------:R-:W-:Y:S01]  /*1b40*/  IMAD R17, R10.reuse, 0x4, R31 ;  /* 0x000000040a117824 */ /* 0x040fe200078e021f */
[----:B------:R-:W3:Y:S01]  /*1b50*/  LDS R20, [R20+0x2800] ;  /* 0x0028000014147984 */ /* 0x000ee20000000800 */
[----:B------:R-:W-:-:S03]  /*1b60*/  IMAD R16, R10, 0x4, R33 ;  /* 0x000000040a107824 */ /* 0x000fc600078e0221 */
[----:B------:R-:W4:Y:S04]  /*1b70*/  LDS R19, [R19+0x2c00] ;  /* 0x002c000013137984 */ /* 0x000f280000000800 */
[----:B------:R-:W5:Y:S04]  /*1b80*/  LDS R18, [R18+0x3000] ;  /* 0x0030000012127984 */ /* 0x000f680000000800 */
[----:B------:R-:W2:Y:S04]  /*1b90*/  LDS R17, [R17+0x3400] ;  /* 0x0034000011117984 */ /* 0x000ea80000000800 */
[----:B------:R-:W2:Y:S01]  /*1ba0*/  LDS R16, [R16+0x3800] ;  /* 0x0038000010107984 */ /* 0x000ea20000000800 */
[----:B------:R-:W-:-:S05]  /*1bb0*/  LOP3.LUT R14, R14, 0xfc, RZ, 0xc0, !PT ;  /* 0x000000fc0e0e7812 */ /* 0x000fca00078ec0ff */
[----:B------:R-:W-:Y:S02]  /*1bc0*/  VIADD R29, R14, UR4 ;  /* 0x000000040e1d7c36 */ /* 0x000fe40008000000 */
[----:B-1----:R-:W-:Y:S01]  /*1bd0*/  IMAD.WIDE R14, R9, 0x4, R2 ;  /* 0x00000004090e7825 */ /* 0x002fe200078e0202 */
[----:B------:R-:W-:-:S03]  /*1be0*/  ISETP.LT.AND P5, PT, R12, 0x300, !P0 ;  /* 0x000003000c00780c */ /* 0x000fc600047a1270 */
[----:B------:R-:W-:Y:S02]  /*1bf0*/  IMAD R9, R21, -0xc0, R12 ;  /* 0xffffff4015097824 */ /* 0x000fe400078e020c */
[----:B------:R-:W-:Y:S02]  /*1c00*/  IMAD R10, R10, 0x4, R29 ;  /* 0x000000040a0a7824 */ /* 0x000fe400078e021d */
[----:B------:R-:W-:Y:S02]  /*1c10*/  IMAD R31, R25, -0xc0, R4 ;  /* 0xffffff40191f7824 */ /* 0x000fe400078e0204 */
[----:B------:R-:W-:Y:S02]  /*1c20*/  IMAD R12, R9, 0x3c1, R0 ;  /* 0x000003c1090c7824 */ /* 0x000fe400078e0200 */
[----:B------:R-:W-:Y:S01]  /*1c30*/  IMAD R29, R13, -0xc0, R8 ;  /* 0xffffff400d1d7824 */ /* 0x000fe200078e0208 */
[----:B0-----:R0:W-:Y:S01]  /*1c40*/  @P2 STG.E desc[UR6][R14.64], R27 ;  /* 0x0000001b0e002986 */ /* 0x0011e2000c101906 */
[----:B------:R-:W-:Y:S01]  /*1c50*/  IMAD R9, R11, -0xc0, R6 ;  /* 0xffffff400b097824 */ /* 0x000fe200078e0206 */
[----:B------:R-:W-:Y:S01]  /*1c60*/  ISETP.LT.AND P4, PT, R4, 0x300, !P0 ;  /* 0x000003000400780c */ /* 0x000fe20004781270 */
[----:B------:R-:W-:Y:S01]  /*1c70*/  IMAD R4, R31, 0x3c1, R0 ;  /* 0x000003c11f047824 */ /* 0x000fe200078e0200 */
[----:B------:R-:W-:Y:S01]  /*1c80*/  ISETP.LT.AND P2, PT, R6, 0x300, !P0 ;  /* 0x000003000600780c */ /* 0x000fe20004741270 */
[----:B------:R-:W-:Y:S01]  /*1c90*/  IMAD R21, R21, 0x5a180, R12 ;  /* 0x0005a18015157824 */ /* 0x000fe200078e020c */
[----:B------:R-:W-:Y:S01]  /*1ca0*/  ISETP.LT.AND P3, PT, R8, 0x300, !P0 ;  /* 0x000003000800780c */ /* 0x000fe20004761270 */
[--C-:B------:R-:W-:Y:S01]  /*1cb0*/  IMAD R6, R29, 0x3c1, R0.reuse ;  /* 0x000003c11d067824 */ /* 0x100fe200078e0200 */
[----:B------:R-:W-:Y:S01]  /*1cc0*/  LOP3.LUT R28, R28, 0x3c, RZ, 0xfc, !PT ;  /* 0x0000003c1c1c7812 */ /* 0x000fe200078efcff */
[----:B------:R-:W-:-:S02]  /*1cd0*/  IMAD R12, R9, 0x3c1, R0 ;  /* 0x000003c1090c7824 */ /* 0x000fc400078e0200 */
[----:B------:R-:W-:Y:S01]  /*1ce0*/  IMAD R25, R25, 0x5a180, R4 ;  /* 0x0005a18019197824 */ /* 0x000fe200078e0204 */
[----:B------:R-:W-:Y:S01]  /*1cf0*/  ISETP.LT.AND P0, PT, R28, 0x300, !P0 ;  /* 0x000003001c00780c */ /* 0x000fe20004701270 */
[----:B0-----:R-:W-:Y:S02]  /*1d00*/  IMAD R15, R13, 0x5a180, R6 ;  /* 0x0005a1800d0f7824 */ /* 0x001fe400078e0206 */
[----:B------:R-:W-:Y:S02]  /*1d10*/  IMAD R11, R11, 0x5a180, R12 ;  /* 0x0005a1800b0b7824 */ /* 0x000fe400078e020c */
[----:B------:R-:W-:-:S04]  /*1d20*/  IMAD.WIDE R8, R21, 0x4, R2 ;  /* 0x0000000415087825 */ /* 0x000fc800078e0202 */
[--C-:B------:R-:W-:Y:S01]  /*1d30*/  IMAD.WIDE R12, R25, 0x4, R2.reuse ;  /* 0x00000004190c7825 */ /* 0x100fe200078e0202 */
[----:B--2---:R0:W-:Y:S03]  /*1d40*/  @P5 STG.E desc[UR6][R8.64], R23 ;  /* 0x0000001708005986 */ /* 0x0041e6000c101906 */
[--C-:B------:R-:W-:Y:S01]  /*1d50*/  IMAD.WIDE R14, R15, 0x4, R2.reuse ;  /* 0x000000040f0e7825 */ /* 0x100fe200078e0202 */
[----:B---3--:R0:W-:Y:S03]  /*1d60*/  @P4 STG.E desc[UR6][R12.64], R20 ;  /* 0x000000140c004986 */ /* 0x0081e6000c101906 */
[--C-:B------:R-:W-:Y:S01]  /*1d70*/  IMAD.WIDE R24, R11, 0x4, R2.reuse ;  /* 0x000000040b187825 */ /* 0x100fe200078e0202 */
[----:B----4-:R0:W-:Y:S03]  /*1d80*/  @P3 STG.E desc[UR6][R14.64], R19 ;  /* 0x000000130e003986 */ /* 0x0101e6000c101906 */
[--C-:B------:R-:W-:Y:S01]  /*1d90*/  IMAD.WIDE R6, R7, 0x4, R2.reuse ;  /* 0x0000000407067825 */ /* 0x100fe200078e0202 */
[----:B-----5:R0:W-:Y:S03]  /*1da0*/  @P2 STG.E desc[UR6][R24.64], R18 ;  /* 0x0000001218002986 */ /* 0x0201e6000c101906 */
[----:B------:R-:W-:Y:S01]  /*1db0*/  IMAD.WIDE R4, R5, 0x4, R2 ;  /* 0x0000000405047825 */ /* 0x000fe200078e0202 */
[----:B------:R0:W-:Y:S04]  /*1dc0*/  @P1 STG.E desc[UR6][R6.64], R17 ;  /* 0x0000001106001986 */ /* 0x0001e8000c101906 */
[----:B------:R0:W-:Y:S02]  /*1dd0*/  @P6 STG.E desc[UR6][R4.64], R16 ;  /* 0x0000001004006986 */ /* 0x0001e4000c101906 */
[----:B0-----:R-:W-:Y:S05]  /*1de0*/  @!P0 EXIT ;  /* 0x000000000000894d */ /* 0x001fea0003800000 */
[----:B0-----:R-:W0:Y:S01]  /*1df0*/  LDS R9, [R10+0x3c00] ;  /* 0x003c00000a097984 */ /* 0x001e220000000800 */
[----:B------:R-:W-:-:S05]  /*1e00*/  IMAD.HI R4, R28, 0x2aaaaaab, RZ ;  /* 0x2aaaaaab1c047827 */ /* 0x000fca00078e02ff */
[----:B------:R-:W-:-:S04]  /*1e10*/  SHF.R.U32.HI R5, RZ, 0x1f, R4 ;  /* 0x0000001fff057819 */ /* 0x000fc80000011604 */
[----:B------:R-:W-:-:S05]  /*1e20*/  LEA.HI.SX32 R5, R4, R5, 0x1b ;  /* 0x0000000504057211 */ /* 0x000fca00078fdaff */
[----:B------:R-:W-:-:S04]  /*1e30*/  IMAD R7, R5, -0xc0, R28 ;  /* 0xffffff4005077824 */ /* 0x000fc800078e021c */
[----:B------:R-:W-:-:S04]  /*1e40*/  IMAD R0, R7, 0x3c1, R0 ;  /* 0x000003c107007824 */ /* 0x000fc800078e0200 */
[----:B------:R-:W-:-:S04]  /*1e50*/  IMAD R5, R5, 0x5a180, R0 ;  /* 0x0005a18005057824 */ /* 0x000fc800078e0200 */
[----:B------:R-:W-:-:S05]  /*1e60*/  IMAD.WIDE R2, R5, 0x4, R2 ;  /* 0x0000000405027825 */ /* 0x000fca00078e0202 */
[----:B0-----:R-:W-:Y:S01]  /*1e70*/  STG.E desc[UR6][R2.64], R9 ;  /* 0x0000000902007986 */ /* 0x001fe2000c101906 */
[----:B------:R-:W-:Y:S05]  /*1e80*/  EXIT ;  /* 0x000000000000794d */ /* 0x000fea0003800000 */
.L_x_0:
[----:B------:R-:W-:-:S00]  /*1e90*/  BRA `(.L_x_0) ;  /* 0xfffffffc00fc7947 */ /* 0x000fc0000383ffff */
[----:B------:R-:W-:-:S00]  /*1ea0*/  NOP ;  /* 0x0000000000007918 */ /* 0x000fc00000000000 */
        /* <DEDUP_REMOVED lines=13> */
.L_x_1:


//--------------------- .nv.global.init           --------------------------
	.section	.nv.global.init,"aw",@progbits
.nv.global.init:
	.type		_$_str,@object
	.size		_$_str,(_$_str_$_2 - _$_str)
_$_str:
        /*0000*/ 	.byte	0x5f, 0x5f, 0x43, 0x55, 0x44, 0x41, 0x5f, 0x46, 0x54, 0x5a, 0x00
	.type		_$_str_$_2,@object
	.size		_$_str_$_2,(.L_1 - _$_str_$_2)
_$_str_$_2:
        /*000b*/ 	.byte	0x5f, 0x5f, 0x43, 0x55, 0x44, 0x41, 0x5f, 0x50, 0x52, 0x45, 0x43, 0x5f, 0x53, 0x51, 0x52, 0x54
        /*001b*/ 	.byte	0x00
.L_1:


//--------------------- .nv.shared.triton_poi_fused__native_batch_norm_legit_no_training_relu_3 --------------------------
	.section	.nv.shared.triton_poi_fused__native_batch_norm_legit_no_training_relu_3,"aw",@nobits
	.sectionflags	@""
	.align	16
	.zero		1024


//--------------------- .nv.constant0.triton_poi_fused__native_batch_norm_legit_no_training_relu_3 --------------------------
	.section	.nv.constant0.triton_poi_fused__native_batch_norm_legit_no_training_relu_3,"a",@progbits
	.sectionflags	@""
	.align	4
.nv.constant0.triton_poi_fused__native_batch_norm_legit_no_training_relu_3:
	.zero		584
